//
// Generated by NVIDIA NVVM Compiler
//
// Compiler Build ID: CL-36424714
// Cuda compilation tools, release 13.0, V13.0.88
// Based on NVVM 20.0.0
//

.version 9.0
.target sm_100
.address_size 64

	// .globl	_ZN8pygpukit3ops14flash_decoding32flash_decoding_phase1_f16_kernelEPK6__halfS4_S4_PfS5_S5_iiiiif
// _ZZN8pygpukit3ops14flash_decoding32flash_decoding_phase1_f16_kernelEPK6__halfS4_S4_PfS5_S5_iiiiifE10s_warp_max has been demoted
// _ZZN8pygpukit3ops14flash_decoding32flash_decoding_phase1_f16_kernelEPK6__halfS4_S4_PfS5_S5_iiiiifE10s_warp_sum has been demoted
.extern .shared .align 16 .b8 _ZN8pygpukit3ops14flash_decoding4smemE[];
.extern .shared .align 16 .b8 _ZN8pygpukit3ops14flash_decoding5smem2E[];

.visible .entry _ZN8pygpukit3ops14flash_decoding32flash_decoding_phase1_f16_kernelEPK6__halfS4_S4_PfS5_S5_iiiiif(
	.param .u64 .ptr .align 1 _ZN8pygpukit3ops14flash_decoding32flash_decoding_phase1_f16_kernelEPK6__halfS4_S4_PfS5_S5_iiiiif_param_0,
	.param .u64 .ptr .align 1 _ZN8pygpukit3ops14flash_decoding32flash_decoding_phase1_f16_kernelEPK6__halfS4_S4_PfS5_S5_iiiiif_param_1,
	.param .u64 .ptr .align 1 _ZN8pygpukit3ops14flash_decoding32flash_decoding_phase1_f16_kernelEPK6__halfS4_S4_PfS5_S5_iiiiif_param_2,
	.param .u64 .ptr .align 1 _ZN8pygpukit3ops14flash_decoding32flash_decoding_phase1_f16_kernelEPK6__halfS4_S4_PfS5_S5_iiiiif_param_3,
	.param .u64 .ptr .align 1 _ZN8pygpukit3ops14flash_decoding32flash_decoding_phase1_f16_kernelEPK6__halfS4_S4_PfS5_S5_iiiiif_param_4,
	.param .u64 .ptr .align 1 _ZN8pygpukit3ops14flash_decoding32flash_decoding_phase1_f16_kernelEPK6__halfS4_S4_PfS5_S5_iiiiif_param_5,
	.param .u32 _ZN8pygpukit3ops14flash_decoding32flash_decoding_phase1_f16_kernelEPK6__halfS4_S4_PfS5_S5_iiiiif_param_6,
	.param .u32 _ZN8pygpukit3ops14flash_decoding32flash_decoding_phase1_f16_kernelEPK6__halfS4_S4_PfS5_S5_iiiiif_param_7,
	.param .u32 _ZN8pygpukit3ops14flash_decoding32flash_decoding_phase1_f16_kernelEPK6__halfS4_S4_PfS5_S5_iiiiif_param_8,
	.param .u32 _ZN8pygpukit3ops14flash_decoding32flash_decoding_phase1_f16_kernelEPK6__halfS4_S4_PfS5_S5_iiiiif_param_9,
	.param .u32 _ZN8pygpukit3ops14flash_decoding32flash_decoding_phase1_f16_kernelEPK6__halfS4_S4_PfS5_S5_iiiiif_param_10,
	.param .f32 _ZN8pygpukit3ops14flash_decoding32flash_decoding_phase1_f16_kernelEPK6__halfS4_S4_PfS5_S5_iiiiif_param_11
)
{
	.reg .pred 	%p<86>;
	.reg .b16 	%rs<44>;
	.reg .b32 	%r<328>;
	.reg .b32 	%f<312>;
	.reg .b64 	%rd<97>;
	// demoted variable
	.shared .align 4 .b8 _ZZN8pygpukit3ops14flash_decoding32flash_decoding_phase1_f16_kernelEPK6__halfS4_S4_PfS5_S5_iiiiifE10s_warp_max[32];
	// demoted variable
	.shared .align 4 .b8 _ZZN8pygpukit3ops14flash_decoding32flash_decoding_phase1_f16_kernelEPK6__halfS4_S4_PfS5_S5_iiiiifE10s_warp_sum[32];
	ld.param.u64 	%rd29, [_ZN8pygpukit3ops14flash_decoding32flash_decoding_phase1_f16_kernelEPK6__halfS4_S4_PfS5_S5_iiiiif_param_0];
	ld.param.u64 	%rd30, [_ZN8pygpukit3ops14flash_decoding32flash_decoding_phase1_f16_kernelEPK6__halfS4_S4_PfS5_S5_iiiiif_param_1];
	ld.param.u64 	%rd31, [_ZN8pygpukit3ops14flash_decoding32flash_decoding_phase1_f16_kernelEPK6__halfS4_S4_PfS5_S5_iiiiif_param_2];
	ld.param.u64 	%rd32, [_ZN8pygpukit3ops14flash_decoding32flash_decoding_phase1_f16_kernelEPK6__halfS4_S4_PfS5_S5_iiiiif_param_3];
	ld.param.u64 	%rd33, [_ZN8pygpukit3ops14flash_decoding32flash_decoding_phase1_f16_kernelEPK6__halfS4_S4_PfS5_S5_iiiiif_param_4];
	ld.param.u64 	%rd34, [_ZN8pygpukit3ops14flash_decoding32flash_decoding_phase1_f16_kernelEPK6__halfS4_S4_PfS5_S5_iiiiif_param_5];
	ld.param.u32 	%r115, [_ZN8pygpukit3ops14flash_decoding32flash_decoding_phase1_f16_kernelEPK6__halfS4_S4_PfS5_S5_iiiiif_param_7];
	ld.param.u32 	%r117, [_ZN8pygpukit3ops14flash_decoding32flash_decoding_phase1_f16_kernelEPK6__halfS4_S4_PfS5_S5_iiiiif_param_8];
	ld.param.u32 	%r116, [_ZN8pygpukit3ops14flash_decoding32flash_decoding_phase1_f16_kernelEPK6__halfS4_S4_PfS5_S5_iiiiif_param_9];
	ld.param.u32 	%r118, [_ZN8pygpukit3ops14flash_decoding32flash_decoding_phase1_f16_kernelEPK6__halfS4_S4_PfS5_S5_iiiiif_param_10];
	ld.param.f32 	%f47, [_ZN8pygpukit3ops14flash_decoding32flash_decoding_phase1_f16_kernelEPK6__halfS4_S4_PfS5_S5_iiiiif_param_11];
	cvta.to.global.u64 	%rd1, %rd29;
	cvta.to.global.u64 	%rd2, %rd30;
	cvta.to.global.u64 	%rd3, %rd31;
	cvta.to.global.u64 	%rd4, %rd32;
	cvta.to.global.u64 	%rd5, %rd34;
	cvta.to.global.u64 	%rd6, %rd33;
	mov.u32 	%r119, %ctaid.x;
	mov.u32 	%r1, %ctaid.y;
	mov.u32 	%r325, %tid.x;
	shl.b32 	%r3, %r119, 8;
	add.s32 	%r120, %r3, 256;
	min.s32 	%r4, %r120, %r117;
	sub.s32 	%r5, %r4, %r3;
	mad.lo.s32 	%r6, %r118, %r1, %r119;
	setp.gt.s32 	%p1, %r5, 0;
	@%p1 bra 	$L__BB0_15;
	setp.ne.s32 	%p77, %r325, 0;
	@%p77 bra 	$L__BB0_3;
	mul.wide.s32 	%rd74, %r6, 4;
	add.s64 	%rd75, %rd6, %rd74;
	mov.b32 	%r277, -8388609;
	st.global.u32 	[%rd75], %r277;
	add.s64 	%rd76, %rd5, %rd74;
	mov.b32 	%r278, 0;
	st.global.u32 	[%rd76], %r278;
$L__BB0_3:
	mul.lo.s32 	%r279, %r6, %r115;
	cvt.s64.s32 	%rd7, %r279;
	setp.ge.s32 	%p78, %r325, %r115;
	@%p78 bra 	$L__BB0_95;
	not.b32 	%r280, %r325;
	add.s32 	%r7, %r115, %r280;
	shr.u32 	%r281, %r7, 8;
	add.s32 	%r8, %r281, 1;
	and.b32  	%r9, %r8, 7;
	setp.lt.u32 	%p79, %r7, 1792;
	@%p79 bra 	$L__BB0_7;
	and.b32  	%r282, %r8, 33554424;
	neg.s32 	%r289, %r282;
	cvt.u64.u32 	%rd77, %r325;
	add.s64 	%rd78, %rd7, %rd77;
	shl.b64 	%rd79, %rd78, 2;
	add.s64 	%rd80, %rd79, %rd4;
	add.s64 	%rd93, %rd80, 4096;
$L__BB0_6:
	.pragma "nounroll";
	mov.b32 	%r283, 0;
	st.global.u32 	[%rd93+-4096], %r283;
	st.global.u32 	[%rd93+-3072], %r283;
	st.global.u32 	[%rd93+-2048], %r283;
	st.global.u32 	[%rd93+-1024], %r283;
	st.global.u32 	[%rd93], %r283;
	st.global.u32 	[%rd93+1024], %r283;
	st.global.u32 	[%rd93+2048], %r283;
	st.global.u32 	[%rd93+3072], %r283;
	add.s32 	%r325, %r325, 2048;
	add.s32 	%r289, %r289, 8;
	add.s64 	%rd93, %rd93, 8192;
	setp.eq.s32 	%p80, %r289, 0;
	@%p80 bra 	$L__BB0_7;
	bra.uni 	$L__BB0_6;
$L__BB0_7:
	setp.eq.s32 	%p81, %r9, 0;
	@%p81 bra 	$L__BB0_95;
	setp.lt.u32 	%p82, %r9, 4;
	@%p82 bra 	$L__BB0_10;
	cvt.u64.u32 	%rd81, %r325;
	add.s64 	%rd82, %rd81, %rd7;
	shl.b64 	%rd83, %rd82, 2;
	add.s64 	%rd84, %rd4, %rd83;
	mov.b32 	%r284, 0;
	st.global.u32 	[%rd84], %r284;
	st.global.u32 	[%rd84+1024], %r284;
	st.global.u32 	[%rd84+2048], %r284;
	st.global.u32 	[%rd84+3072], %r284;
	add.s32 	%r325, %r325, 1024;
$L__BB0_10:
	and.b32  	%r285, %r8, 3;
	setp.eq.s32 	%p83, %r285, 0;
	@%p83 bra 	$L__BB0_95;
	setp.eq.s32 	%p84, %r285, 1;
	@%p84 bra 	$L__BB0_13;
	cvt.u64.u32 	%rd85, %r325;
	add.s64 	%rd86, %rd85, %rd7;
	shl.b64 	%rd87, %rd86, 2;
	add.s64 	%rd88, %rd4, %rd87;
	mov.b32 	%r286, 0;
	st.global.u32 	[%rd88], %r286;
	st.global.u32 	[%rd88+1024], %r286;
	add.s32 	%r325, %r325, 512;
$L__BB0_13:
	and.b32  	%r287, %r7, 256;
	setp.ne.s32 	%p85, %r287, 0;
	@%p85 bra 	$L__BB0_95;
	cvt.u64.u32 	%rd89, %r325;
	add.s64 	%rd90, %rd89, %rd7;
	shl.b64 	%rd91, %rd90, 2;
	add.s64 	%rd92, %rd4, %rd91;
	mov.b32 	%r288, 0;
	st.global.u32 	[%rd92], %r288;
	bra.uni 	$L__BB0_95;
$L__BB0_15:
	shl.b32 	%r121, %r115, 2;
	mov.u32 	%r122, _ZN8pygpukit3ops14flash_decoding4smemE;
	add.s32 	%r15, %r122, %r121;
	mul.lo.s32 	%r123, %r115, %r1;
	cvt.s64.s32 	%rd11, %r123;
	setp.ge.s32 	%p2, %r325, %r115;
	@%p2 bra 	$L__BB0_32;
	not.b32 	%r124, %r325;
	add.s32 	%r16, %r115, %r124;
	shr.u32 	%r125, %r16, 8;
	add.s32 	%r17, %r125, 1;
	and.b32  	%r18, %r17, 3;
	and.b32  	%r126, %r16, 768;
	setp.eq.s32 	%p3, %r126, 768;
	mov.u32 	%r293, %r325;
	@%p3 bra 	$L__BB0_19;
	mov.b32 	%r292, 0;
	mov.u32 	%r293, %r325;
$L__BB0_18:
	.pragma "nounroll";
	cvt.u64.u32 	%rd35, %r293;
	add.s64 	%rd36, %rd35, %rd11;
	shl.b64 	%rd37, %rd36, 1;
	add.s64 	%rd38, %rd1, %rd37;
	ld.global.nc.u16 	%rs1, [%rd38];
	// begin inline asm
	{  cvt.f32.f16 %f48, %rs1;}

	// end inline asm
	shl.b32 	%r128, %r293, 2;
	mov.u32 	%r129, _ZN8pygpukit3ops14flash_decoding4smemE;
	add.s32 	%r130, %r129, %r128;
	st.shared.f32 	[%r130], %f48;
	add.s32 	%r293, %r293, 256;
	add.s32 	%r292, %r292, 1;
	setp.ne.s32 	%p4, %r292, %r18;
	@%p4 bra 	$L__BB0_18;
$L__BB0_19:
	setp.lt.u32 	%p5, %r16, 768;
	@%p5 bra 	$L__BB0_20;
	bra.uni 	$L__BB0_96;
$L__BB0_20:
	and.b32  	%r24, %r17, 15;
	setp.lt.u32 	%p7, %r16, 3840;
	mov.u32 	%r297, %r325;
	@%p7 bra 	$L__BB0_23;
	and.b32  	%r25, %r17, 33554416;
	mov.b32 	%r296, 0;
	mov.u32 	%r297, %r325;
$L__BB0_22:
	.pragma "nounroll";
	shl.b32 	%r135, %r297, 2;
	add.s32 	%r136, %r15, %r135;
	mov.b32 	%r137, 0;
	st.shared.u32 	[%r136+1024], %r137;
	st.shared.u32 	[%r136+2048], %r137;
	st.shared.u32 	[%r136+3072], %r137;
	st.shared.u32 	[%r136+4096], %r137;
	st.shared.u32 	[%r136+5120], %r137;
	st.shared.u32 	[%r136+6144], %r137;
	st.shared.u32 	[%r136+7168], %r137;
	st.shared.u32 	[%r136+8192], %r137;
	st.shared.u32 	[%r136+9216], %r137;
	st.shared.u32 	[%r136+10240], %r137;
	st.shared.u32 	[%r136+11264], %r137;
	st.shared.u32 	[%r136+12288], %r137;
	st.shared.u32 	[%r136+13312], %r137;
	st.shared.u32 	[%r136+14336], %r137;
	st.shared.u32 	[%r136+15360], %r137;
	st.shared.u32 	[%r136+16384], %r137;
	add.s32 	%r297, %r297, 4096;
	add.s32 	%r296, %r296, 16;
	setp.ne.s32 	%p8, %r296, %r25;
	@%p8 bra 	$L__BB0_22;
$L__BB0_23:
	setp.eq.s32 	%p9, %r24, 0;
	@%p9 bra 	$L__BB0_32;
	and.b32  	%r33, %r17, 7;
	setp.lt.u32 	%p10, %r24, 8;
	@%p10 bra 	$L__BB0_26;
	shl.b32 	%r138, %r297, 2;
	add.s32 	%r139, %r15, %r138;
	mov.b32 	%r140, 0;
	st.shared.u32 	[%r139+1024], %r140;
	st.shared.u32 	[%r139+2048], %r140;
	st.shared.u32 	[%r139+3072], %r140;
	st.shared.u32 	[%r139+4096], %r140;
	st.shared.u32 	[%r139+5120], %r140;
	st.shared.u32 	[%r139+6144], %r140;
	st.shared.u32 	[%r139+7168], %r140;
	st.shared.u32 	[%r139+8192], %r140;
	add.s32 	%r297, %r297, 2048;
$L__BB0_26:
	setp.eq.s32 	%p11, %r33, 0;
	@%p11 bra 	$L__BB0_32;
	setp.lt.u32 	%p12, %r33, 4;
	@%p12 bra 	$L__BB0_29;
	shl.b32 	%r141, %r297, 2;
	add.s32 	%r142, %r15, %r141;
	mov.b32 	%r143, 0;
	st.shared.u32 	[%r142+1024], %r143;
	st.shared.u32 	[%r142+2048], %r143;
	st.shared.u32 	[%r142+3072], %r143;
	st.shared.u32 	[%r142+4096], %r143;
	add.s32 	%r297, %r297, 1024;
$L__BB0_29:
	setp.eq.s32 	%p13, %r18, 0;
	@%p13 bra 	$L__BB0_32;
	mov.b32 	%r301, 0;
$L__BB0_31:
	.pragma "nounroll";
	shl.b32 	%r145, %r297, 2;
	add.s32 	%r146, %r15, %r145;
	mov.b32 	%r147, 0;
	st.shared.u32 	[%r146+1024], %r147;
	add.s32 	%r297, %r297, 256;
	add.s32 	%r301, %r301, 1;
	setp.ne.s32 	%p14, %r301, %r18;
	@%p14 bra 	$L__BB0_31;
$L__BB0_32:
	cvt.u32.u64 	%r148, %rd11;
	bar.sync 	0;
	mul.lo.s32 	%r149, %r148, %r116;
	cvt.s64.s32 	%rd12, %r149;
	setp.ge.u32 	%p15, %r325, %r5;
	mov.f32 	%f304, 0fFF7FFFFF;
	@%p15 bra 	$L__BB0_60;
	setp.lt.s32 	%p16, %r115, 1;
	@%p16 bra 	$L__BB0_49;
	and.b32  	%r42, %r115, 15;
	and.b32  	%r43, %r115, 7;
	and.b32  	%r44, %r115, 2147483632;
	and.b32  	%r45, %r115, 3;
	mov.f32 	%f304, 0fFF7FFFFF;
	mov.u32 	%r302, %r325;
$L__BB0_35:
	setp.lt.u32 	%p24, %r115, 16;
	add.s32 	%r165, %r3, %r302;
	mul.lo.s32 	%r166, %r165, %r115;
	cvt.u64.u32 	%rd43, %r166;
	add.s64 	%rd13, %rd43, %rd12;
	mov.f32 	%f296, 0f00000000;
	mov.b32 	%r305, 0;
	@%p24 bra 	$L__BB0_38;
	mov.f32 	%f296, 0f00000000;
	mov.b32 	%r303, 0;
$L__BB0_37:
	.pragma "nounroll";
	shl.b32 	%r168, %r303, 2;
	mov.u32 	%r169, _ZN8pygpukit3ops14flash_decoding4smemE;
	add.s32 	%r170, %r169, %r168;
	ld.shared.v4.f32 	{%f79, %f80, %f81, %f82}, [%r170];
	cvt.u64.u32 	%rd44, %r303;
	add.s64 	%rd45, %rd13, %rd44;
	shl.b64 	%rd46, %rd45, 1;
	add.s64 	%rd47, %rd2, %rd46;
	ld.global.nc.u16 	%rs6, [%rd47];
	// begin inline asm
	{  cvt.f32.f16 %f63, %rs6;}

	// end inline asm
	fma.rn.f32 	%f83, %f79, %f63, %f296;
	ld.global.nc.u16 	%rs7, [%rd47+2];
	// begin inline asm
	{  cvt.f32.f16 %f64, %rs7;}

	// end inline asm
	fma.rn.f32 	%f84, %f80, %f64, %f83;
	ld.global.nc.u16 	%rs8, [%rd47+4];
	// begin inline asm
	{  cvt.f32.f16 %f65, %rs8;}

	// end inline asm
	fma.rn.f32 	%f85, %f81, %f65, %f84;
	ld.global.nc.u16 	%rs9, [%rd47+6];
	// begin inline asm
	{  cvt.f32.f16 %f66, %rs9;}

	// end inline asm
	fma.rn.f32 	%f86, %f82, %f66, %f85;
	ld.shared.v4.f32 	{%f87, %f88, %f89, %f90}, [%r170+16];
	ld.global.nc.u16 	%rs10, [%rd47+8];
	// begin inline asm
	{  cvt.f32.f16 %f67, %rs10;}

	// end inline asm
	fma.rn.f32 	%f91, %f87, %f67, %f86;
	ld.global.nc.u16 	%rs11, [%rd47+10];
	// begin inline asm
	{  cvt.f32.f16 %f68, %rs11;}

	// end inline asm
	fma.rn.f32 	%f92, %f88, %f68, %f91;
	ld.global.nc.u16 	%rs12, [%rd47+12];
	// begin inline asm
	{  cvt.f32.f16 %f69, %rs12;}

	// end inline asm
	fma.rn.f32 	%f93, %f89, %f69, %f92;
	ld.global.nc.u16 	%rs13, [%rd47+14];
	// begin inline asm
	{  cvt.f32.f16 %f70, %rs13;}

	// end inline asm
	fma.rn.f32 	%f94, %f90, %f70, %f93;
	ld.shared.v4.f32 	{%f95, %f96, %f97, %f98}, [%r170+32];
	ld.global.nc.u16 	%rs14, [%rd47+16];
	// begin inline asm
	{  cvt.f32.f16 %f71, %rs14;}

	// end inline asm
	fma.rn.f32 	%f99, %f95, %f71, %f94;
	ld.global.nc.u16 	%rs15, [%rd47+18];
	// begin inline asm
	{  cvt.f32.f16 %f72, %rs15;}

	// end inline asm
	fma.rn.f32 	%f100, %f96, %f72, %f99;
	ld.global.nc.u16 	%rs16, [%rd47+20];
	// begin inline asm
	{  cvt.f32.f16 %f73, %rs16;}

	// end inline asm
	fma.rn.f32 	%f101, %f97, %f73, %f100;
	ld.global.nc.u16 	%rs17, [%rd47+22];
	// begin inline asm
	{  cvt.f32.f16 %f74, %rs17;}

	// end inline asm
	fma.rn.f32 	%f102, %f98, %f74, %f101;
	ld.shared.v4.f32 	{%f103, %f104, %f105, %f106}, [%r170+48];
	ld.global.nc.u16 	%rs18, [%rd47+24];
	// begin inline asm
	{  cvt.f32.f16 %f75, %rs18;}

	// end inline asm
	fma.rn.f32 	%f107, %f103, %f75, %f102;
	ld.global.nc.u16 	%rs19, [%rd47+26];
	// begin inline asm
	{  cvt.f32.f16 %f76, %rs19;}

	// end inline asm
	fma.rn.f32 	%f108, %f104, %f76, %f107;
	ld.global.nc.u16 	%rs20, [%rd47+28];
	// begin inline asm
	{  cvt.f32.f16 %f77, %rs20;}

	// end inline asm
	fma.rn.f32 	%f109, %f105, %f77, %f108;
	ld.global.nc.u16 	%rs21, [%rd47+30];
	// begin inline asm
	{  cvt.f32.f16 %f78, %rs21;}

	// end inline asm
	fma.rn.f32 	%f296, %f106, %f78, %f109;
	add.s32 	%r303, %r303, 16;
	setp.ne.s32 	%p25, %r303, %r44;
	mov.u32 	%r305, %r44;
	@%p25 bra 	$L__BB0_37;
$L__BB0_38:
	setp.eq.s32 	%p26, %r42, 0;
	@%p26 bra 	$L__BB0_48;
	add.s32 	%r171, %r42, -1;
	setp.lt.u32 	%p27, %r171, 7;
	@%p27 bra 	$L__BB0_41;
	shl.b32 	%r172, %r305, 2;
	mov.u32 	%r173, _ZN8pygpukit3ops14flash_decoding4smemE;
	add.s32 	%r174, %r173, %r172;
	ld.shared.f32 	%f119, [%r174];
	cvt.u64.u32 	%rd48, %r305;
	add.s64 	%rd49, %rd13, %rd48;
	shl.b64 	%rd50, %rd49, 1;
	add.s64 	%rd51, %rd2, %rd50;
	ld.global.nc.u16 	%rs22, [%rd51];
	// begin inline asm
	{  cvt.f32.f16 %f111, %rs22;}

	// end inline asm
	fma.rn.f32 	%f120, %f119, %f111, %f296;
	ld.shared.f32 	%f121, [%r174+4];
	ld.global.nc.u16 	%rs23, [%rd51+2];
	// begin inline asm
	{  cvt.f32.f16 %f112, %rs23;}

	// end inline asm
	fma.rn.f32 	%f122, %f121, %f112, %f120;
	ld.shared.f32 	%f123, [%r174+8];
	ld.global.nc.u16 	%rs24, [%rd51+4];
	// begin inline asm
	{  cvt.f32.f16 %f113, %rs24;}

	// end inline asm
	fma.rn.f32 	%f124, %f123, %f113, %f122;
	ld.shared.f32 	%f125, [%r174+12];
	ld.global.nc.u16 	%rs25, [%rd51+6];
	// begin inline asm
	{  cvt.f32.f16 %f114, %rs25;}

	// end inline asm
	fma.rn.f32 	%f126, %f125, %f114, %f124;
	ld.shared.f32 	%f127, [%r174+16];
	ld.global.nc.u16 	%rs26, [%rd51+8];
	// begin inline asm
	{  cvt.f32.f16 %f115, %rs26;}

	// end inline asm
	fma.rn.f32 	%f128, %f127, %f115, %f126;
	ld.shared.f32 	%f129, [%r174+20];
	ld.global.nc.u16 	%rs27, [%rd51+10];
	// begin inline asm
	{  cvt.f32.f16 %f116, %rs27;}

	// end inline asm
	fma.rn.f32 	%f130, %f129, %f116, %f128;
	ld.shared.f32 	%f131, [%r174+24];
	ld.global.nc.u16 	%rs28, [%rd51+12];
	// begin inline asm
	{  cvt.f32.f16 %f117, %rs28;}

	// end inline asm
	fma.rn.f32 	%f132, %f131, %f117, %f130;
	ld.shared.f32 	%f133, [%r174+28];
	ld.global.nc.u16 	%rs29, [%rd51+14];
	// begin inline asm
	{  cvt.f32.f16 %f118, %rs29;}

	// end inline asm
	fma.rn.f32 	%f296, %f133, %f118, %f132;
	add.s32 	%r305, %r305, 8;
$L__BB0_41:
	setp.eq.s32 	%p28, %r43, 0;
	@%p28 bra 	$L__BB0_48;
	add.s32 	%r175, %r43, -1;
	setp.lt.u32 	%p29, %r175, 3;
	@%p29 bra 	$L__BB0_44;
	shl.b32 	%r176, %r305, 2;
	mov.u32 	%r177, _ZN8pygpukit3ops14flash_decoding4smemE;
	add.s32 	%r178, %r177, %r176;
	ld.shared.f32 	%f139, [%r178];
	cvt.u64.u32 	%rd52, %r305;
	add.s64 	%rd53, %rd13, %rd52;
	shl.b64 	%rd54, %rd53, 1;
	add.s64 	%rd55, %rd2, %rd54;
	ld.global.nc.u16 	%rs30, [%rd55];
	// begin inline asm
	{  cvt.f32.f16 %f135, %rs30;}

	// end inline asm
	fma.rn.f32 	%f140, %f139, %f135, %f296;
	ld.shared.f32 	%f141, [%r178+4];
	ld.global.nc.u16 	%rs31, [%rd55+2];
	// begin inline asm
	{  cvt.f32.f16 %f136, %rs31;}

	// end inline asm
	fma.rn.f32 	%f142, %f141, %f136, %f140;
	ld.shared.f32 	%f143, [%r178+8];
	ld.global.nc.u16 	%rs32, [%rd55+4];
	// begin inline asm
	{  cvt.f32.f16 %f137, %rs32;}

	// end inline asm
	fma.rn.f32 	%f144, %f143, %f137, %f142;
	ld.shared.f32 	%f145, [%r178+12];
	ld.global.nc.u16 	%rs33, [%rd55+6];
	// begin inline asm
	{  cvt.f32.f16 %f138, %rs33;}

	// end inline asm
	fma.rn.f32 	%f296, %f145, %f138, %f144;
	add.s32 	%r305, %r305, 4;
$L__BB0_44:
	setp.eq.s32 	%p30, %r45, 0;
	@%p30 bra 	$L__BB0_48;
	setp.eq.s32 	%p31, %r45, 1;
	shl.b32 	%r179, %r305, 2;
	mov.u32 	%r180, _ZN8pygpukit3ops14flash_decoding4smemE;
	add.s32 	%r54, %r180, %r179;
	ld.shared.f32 	%f147, [%r54];
	cvt.u64.u32 	%rd56, %r305;
	add.s64 	%rd57, %rd13, %rd56;
	shl.b64 	%rd58, %rd57, 1;
	add.s64 	%rd14, %rd2, %rd58;
	ld.global.nc.u16 	%rs34, [%rd14];
	// begin inline asm
	{  cvt.f32.f16 %f146, %rs34;}

	// end inline asm
	fma.rn.f32 	%f296, %f147, %f146, %f296;
	@%p31 bra 	$L__BB0_48;
	setp.eq.s32 	%p32, %r45, 2;
	ld.shared.f32 	%f149, [%r54+4];
	ld.global.nc.u16 	%rs35, [%rd14+2];
	// begin inline asm
	{  cvt.f32.f16 %f148, %rs35;}

	// end inline asm
	fma.rn.f32 	%f296, %f149, %f148, %f296;
	@%p32 bra 	$L__BB0_48;
	ld.shared.f32 	%f151, [%r54+8];
	ld.global.nc.u16 	%rs36, [%rd14+4];
	// begin inline asm
	{  cvt.f32.f16 %f150, %rs36;}

	// end inline asm
	fma.rn.f32 	%f296, %f151, %f150, %f296;
$L__BB0_48:
	mul.f32 	%f152, %f47, %f296;
	shl.b32 	%r181, %r302, 2;
	add.s32 	%r182, %r15, %r181;
	st.shared.f32 	[%r182], %f152;
	max.f32 	%f304, %f304, %f152;
	add.s32 	%r302, %r302, 256;
	setp.lt.s32 	%p33, %r302, %r5;
	@%p33 bra 	$L__BB0_35;
	bra.uni 	$L__BB0_60;
$L__BB0_49:
	mul.f32 	%f17, %f47, 0f00000000;
	not.b32 	%r150, %r325;
	add.s32 	%r151, %r4, %r150;
	sub.s32 	%r56, %r151, %r3;
	shr.u32 	%r152, %r56, 8;
	add.s32 	%r57, %r152, 1;
	and.b32  	%r58, %r57, 7;
	setp.lt.u32 	%p17, %r56, 1792;
	mov.f32 	%f304, 0fFF7FFFFF;
	mov.u32 	%r309, %r325;
	@%p17 bra 	$L__BB0_52;
	and.b32  	%r59, %r57, 33554424;
	mov.b32 	%r308, 0;
	mov.f32 	%f304, 0fFF7FFFFF;
	mov.u32 	%r309, %r325;
$L__BB0_51:
	.pragma "nounroll";
	shl.b32 	%r154, %r309, 2;
	add.s32 	%r155, %r15, %r154;
	st.shared.f32 	[%r155], %f17;
	max.f32 	%f304, %f304, %f17;
	st.shared.f32 	[%r155+1024], %f17;
	st.shared.f32 	[%r155+2048], %f17;
	st.shared.f32 	[%r155+3072], %f17;
	st.shared.f32 	[%r155+4096], %f17;
	st.shared.f32 	[%r155+5120], %f17;
	st.shared.f32 	[%r155+6144], %f17;
	st.shared.f32 	[%r155+7168], %f17;
	add.s32 	%r309, %r309, 2048;
	add.s32 	%r308, %r308, 8;
	setp.ne.s32 	%p18, %r308, %r59;
	@%p18 bra 	$L__BB0_51;
$L__BB0_52:
	setp.eq.s32 	%p19, %r58, 0;
	@%p19 bra 	$L__BB0_60;
	setp.lt.u32 	%p20, %r58, 4;
	@%p20 bra 	$L__BB0_55;
	shl.b32 	%r156, %r309, 2;
	add.s32 	%r157, %r15, %r156;
	st.shared.f32 	[%r157], %f17;
	max.f32 	%f304, %f304, %f17;
	st.shared.f32 	[%r157+1024], %f17;
	st.shared.f32 	[%r157+2048], %f17;
	st.shared.f32 	[%r157+3072], %f17;
	add.s32 	%r309, %r309, 1024;
$L__BB0_55:
	and.b32  	%r158, %r57, 3;
	setp.eq.s32 	%p21, %r158, 0;
	@%p21 bra 	$L__BB0_60;
	setp.eq.s32 	%p22, %r158, 1;
	@%p22 bra 	$L__BB0_58;
	shl.b32 	%r159, %r309, 2;
	add.s32 	%r160, %r15, %r159;
	st.shared.f32 	[%r160], %f17;
	max.f32 	%f304, %f304, %f17;
	st.shared.f32 	[%r160+1024], %f17;
	add.s32 	%r309, %r309, 512;
$L__BB0_58:
	and.b32  	%r161, %r56, 256;
	setp.ne.s32 	%p23, %r161, 0;
	@%p23 bra 	$L__BB0_60;
	shl.b32 	%r162, %r309, 2;
	add.s32 	%r163, %r15, %r162;
	st.shared.f32 	[%r163], %f17;
	max.f32 	%f304, %f304, %f17;
$L__BB0_60:
	bar.sync 	0;
	mov.b32 	%r183, %f304;
	shfl.sync.bfly.b32	%r184|%p34, %r183, 16, 31, -1;
	mov.b32 	%f153, %r184;
	max.f32 	%f154, %f304, %f153;
	mov.b32 	%r185, %f154;
	shfl.sync.bfly.b32	%r186|%p35, %r185, 8, 31, -1;
	mov.b32 	%f155, %r186;
	max.f32 	%f156, %f154, %f155;
	mov.b32 	%r187, %f156;
	shfl.sync.bfly.b32	%r188|%p36, %r187, 4, 31, -1;
	mov.b32 	%f157, %r188;
	max.f32 	%f158, %f156, %f157;
	mov.b32 	%r189, %f158;
	shfl.sync.bfly.b32	%r190|%p37, %r189, 2, 31, -1;
	mov.b32 	%f159, %r190;
	max.f32 	%f160, %f158, %f159;
	mov.b32 	%r191, %f160;
	shfl.sync.bfly.b32	%r192|%p38, %r191, 1, 31, -1;
	mov.b32 	%f161, %r192;
	max.f32 	%f30, %f160, %f161;
	shr.u32 	%r69, %r325, 5;
	and.b32  	%r70, %r325, 31;
	setp.ne.s32 	%p39, %r70, 0;
	@%p39 bra 	$L__BB0_62;
	shl.b32 	%r193, %r69, 2;
	mov.u32 	%r194, _ZZN8pygpukit3ops14flash_decoding32flash_decoding_phase1_f16_kernelEPK6__halfS4_S4_PfS5_S5_iiiiifE10s_warp_max;
	add.s32 	%r195, %r194, %r193;
	st.shared.f32 	[%r195], %f30;
$L__BB0_62:
	bar.sync 	0;
	setp.gt.u32 	%p40, %r325, 7;
	mov.f32 	%f305, 0fFF7FFFFF;
	@%p40 bra 	$L__BB0_64;
	shl.b32 	%r196, %r325, 2;
	mov.u32 	%r197, _ZZN8pygpukit3ops14flash_decoding32flash_decoding_phase1_f16_kernelEPK6__halfS4_S4_PfS5_S5_iiiiifE10s_warp_max;
	add.s32 	%r198, %r197, %r196;
	ld.shared.f32 	%f305, [%r198];
$L__BB0_64:
	mov.b32 	%r199, %f305;
	shfl.sync.bfly.b32	%r200|%p41, %r199, 16, 31, -1;
	mov.b32 	%f163, %r200;
	max.f32 	%f164, %f305, %f163;
	mov.b32 	%r201, %f164;
	shfl.sync.bfly.b32	%r202|%p42, %r201, 8, 31, -1;
	mov.b32 	%f165, %r202;
	max.f32 	%f166, %f164, %f165;
	mov.b32 	%r203, %f166;
	shfl.sync.bfly.b32	%r204|%p43, %r203, 4, 31, -1;
	mov.b32 	%f167, %r204;
	max.f32 	%f168, %f166, %f167;
	mov.b32 	%r205, %f168;
	shfl.sync.bfly.b32	%r206|%p44, %r205, 2, 31, -1;
	mov.b32 	%f169, %r206;
	max.f32 	%f170, %f168, %f169;
	mov.b32 	%r207, %f170;
	shfl.sync.bfly.b32	%r208|%p45, %r207, 1, 31, -1;
	mov.b32 	%f171, %r208;
	max.f32 	%f33, %f170, %f171;
	setp.ne.s32 	%p46, %r325, 0;
	@%p46 bra 	$L__BB0_66;
	st.shared.f32 	[_ZZN8pygpukit3ops14flash_decoding32flash_decoding_phase1_f16_kernelEPK6__halfS4_S4_PfS5_S5_iiiiifE10s_warp_max], %f33;
$L__BB0_66:
	setp.ge.u32 	%p47, %r325, %r5;
	bar.sync 	0;
	mov.f32 	%f310, 0f00000000;
	ld.shared.f32 	%f34, [_ZZN8pygpukit3ops14flash_decoding32flash_decoding_phase1_f16_kernelEPK6__halfS4_S4_PfS5_S5_iiiiifE10s_warp_max];
	@%p47 bra 	$L__BB0_72;
	not.b32 	%r209, %r325;
	add.s32 	%r210, %r4, %r209;
	sub.s32 	%r71, %r210, %r3;
	and.b32  	%r211, %r71, 768;
	setp.eq.s32 	%p48, %r211, 768;
	mov.f32 	%f310, 0f00000000;
	mov.u32 	%r314, %r325;
	@%p48 bra 	$L__BB0_70;
	shr.u32 	%r213, %r71, 8;
	add.s32 	%r214, %r213, 1;
	and.b32  	%r72, %r214, 3;
	mov.b32 	%r313, 0;
	mov.f32 	%f310, 0f00000000;
	mov.u32 	%r314, %r325;
$L__BB0_69:
	.pragma "nounroll";
	shl.b32 	%r215, %r314, 2;
	add.s32 	%r216, %r15, %r215;
	ld.shared.f32 	%f176, [%r216];
	sub.f32 	%f177, %f176, %f34;
	fma.rn.f32 	%f178, %f177, 0f3BBB989D, 0f3F000000;
	cvt.sat.f32.f32 	%f179, %f178;
	mov.f32 	%f180, 0f4B400001;
	mov.f32 	%f181, 0f437C0000;
	fma.rm.f32 	%f182, %f179, %f181, %f180;
	add.f32 	%f183, %f182, 0fCB40007F;
	neg.f32 	%f184, %f183;
	fma.rn.f32 	%f185, %f177, 0f3FB8AA3B, %f184;
	fma.rn.f32 	%f186, %f177, 0f32A57060, %f185;
	mov.b32 	%r217, %f182;
	shl.b32 	%r218, %r217, 23;
	mov.b32 	%f187, %r218;
	ex2.approx.ftz.f32 	%f188, %f186;
	mul.f32 	%f189, %f188, %f187;
	st.shared.f32 	[%r216], %f189;
	add.f32 	%f310, %f310, %f189;
	add.s32 	%r314, %r314, 256;
	add.s32 	%r313, %r313, 1;
	setp.ne.s32 	%p49, %r313, %r72;
	@%p49 bra 	$L__BB0_69;
$L__BB0_70:
	setp.lt.u32 	%p50, %r71, 768;
	@%p50 bra 	$L__BB0_72;
$L__BB0_71:
	shl.b32 	%r219, %r314, 2;
	add.s32 	%r220, %r15, %r219;
	ld.shared.f32 	%f190, [%r220];
	sub.f32 	%f191, %f190, %f34;
	fma.rn.f32 	%f192, %f191, 0f3BBB989D, 0f3F000000;
	cvt.sat.f32.f32 	%f193, %f192;
	mov.f32 	%f194, 0f4B400001;
	mov.f32 	%f195, 0f437C0000;
	fma.rm.f32 	%f196, %f193, %f195, %f194;
	add.f32 	%f197, %f196, 0fCB40007F;
	neg.f32 	%f198, %f197;
	fma.rn.f32 	%f199, %f191, 0f3FB8AA3B, %f198;
	fma.rn.f32 	%f200, %f191, 0f32A57060, %f199;
	mov.b32 	%r221, %f196;
	shl.b32 	%r222, %r221, 23;
	mov.b32 	%f201, %r222;
	ex2.approx.ftz.f32 	%f202, %f200;
	mul.f32 	%f203, %f202, %f201;
	st.shared.f32 	[%r220], %f203;
	add.f32 	%f204, %f310, %f203;
	ld.shared.f32 	%f205, [%r220+1024];
	sub.f32 	%f206, %f205, %f34;
	fma.rn.f32 	%f207, %f206, 0f3BBB989D, 0f3F000000;
	cvt.sat.f32.f32 	%f208, %f207;
	fma.rm.f32 	%f209, %f208, %f195, %f194;
	add.f32 	%f210, %f209, 0fCB40007F;
	neg.f32 	%f211, %f210;
	fma.rn.f32 	%f212, %f206, 0f3FB8AA3B, %f211;
	fma.rn.f32 	%f213, %f206, 0f32A57060, %f212;
	mov.b32 	%r223, %f209;
	shl.b32 	%r224, %r223, 23;
	mov.b32 	%f214, %r224;
	ex2.approx.ftz.f32 	%f215, %f213;
	mul.f32 	%f216, %f215, %f214;
	st.shared.f32 	[%r220+1024], %f216;
	add.f32 	%f217, %f204, %f216;
	ld.shared.f32 	%f218, [%r220+2048];
	sub.f32 	%f219, %f218, %f34;
	fma.rn.f32 	%f220, %f219, 0f3BBB989D, 0f3F000000;
	cvt.sat.f32.f32 	%f221, %f220;
	fma.rm.f32 	%f222, %f221, %f195, %f194;
	add.f32 	%f223, %f222, 0fCB40007F;
	neg.f32 	%f224, %f223;
	fma.rn.f32 	%f225, %f219, 0f3FB8AA3B, %f224;
	fma.rn.f32 	%f226, %f219, 0f32A57060, %f225;
	mov.b32 	%r225, %f222;
	shl.b32 	%r226, %r225, 23;
	mov.b32 	%f227, %r226;
	ex2.approx.ftz.f32 	%f228, %f226;
	mul.f32 	%f229, %f228, %f227;
	st.shared.f32 	[%r220+2048], %f229;
	add.f32 	%f230, %f217, %f229;
	ld.shared.f32 	%f231, [%r220+3072];
	sub.f32 	%f232, %f231, %f34;
	fma.rn.f32 	%f233, %f232, 0f3BBB989D, 0f3F000000;
	cvt.sat.f32.f32 	%f234, %f233;
	fma.rm.f32 	%f235, %f234, %f195, %f194;
	add.f32 	%f236, %f235, 0fCB40007F;
	neg.f32 	%f237, %f236;
	fma.rn.f32 	%f238, %f232, 0f3FB8AA3B, %f237;
	fma.rn.f32 	%f239, %f232, 0f32A57060, %f238;
	mov.b32 	%r227, %f235;
	shl.b32 	%r228, %r227, 23;
	mov.b32 	%f240, %r228;
	ex2.approx.ftz.f32 	%f241, %f239;
	mul.f32 	%f242, %f241, %f240;
	st.shared.f32 	[%r220+3072], %f242;
	add.f32 	%f310, %f230, %f242;
	add.s32 	%r314, %r314, 1024;
	setp.lt.s32 	%p51, %r314, %r5;
	@%p51 bra 	$L__BB0_71;
$L__BB0_72:
	setp.ne.s32 	%p52, %r70, 0;
	bar.sync 	0;
	mov.b32 	%r229, %f310;
	shfl.sync.bfly.b32	%r230|%p53, %r229, 16, 31, -1;
	mov.b32 	%f243, %r230;
	add.f32 	%f244, %f310, %f243;
	mov.b32 	%r231, %f244;
	shfl.sync.bfly.b32	%r232|%p54, %r231, 8, 31, -1;
	mov.b32 	%f245, %r232;
	add.f32 	%f246, %f244, %f245;
	mov.b32 	%r233, %f246;
	shfl.sync.bfly.b32	%r234|%p55, %r233, 4, 31, -1;
	mov.b32 	%f247, %r234;
	add.f32 	%f248, %f246, %f247;
	mov.b32 	%r235, %f248;
	shfl.sync.bfly.b32	%r236|%p56, %r235, 2, 31, -1;
	mov.b32 	%f249, %r236;
	add.f32 	%f250, %f248, %f249;
	mov.b32 	%r237, %f250;
	shfl.sync.bfly.b32	%r238|%p57, %r237, 1, 31, -1;
	mov.b32 	%f251, %r238;
	add.f32 	%f42, %f250, %f251;
	@%p52 bra 	$L__BB0_74;
	shl.b32 	%r239, %r69, 2;
	mov.u32 	%r240, _ZZN8pygpukit3ops14flash_decoding32flash_decoding_phase1_f16_kernelEPK6__halfS4_S4_PfS5_S5_iiiiifE10s_warp_sum;
	add.s32 	%r241, %r240, %r239;
	st.shared.f32 	[%r241], %f42;
$L__BB0_74:
	setp.gt.u32 	%p58, %r325, 7;
	bar.sync 	0;
	mov.f32 	%f311, 0f00000000;
	@%p58 bra 	$L__BB0_76;
	shl.b32 	%r242, %r325, 2;
	mov.u32 	%r243, _ZZN8pygpukit3ops14flash_decoding32flash_decoding_phase1_f16_kernelEPK6__halfS4_S4_PfS5_S5_iiiiifE10s_warp_sum;
	add.s32 	%r244, %r243, %r242;
	ld.shared.f32 	%f311, [%r244];
$L__BB0_76:
	mov.b32 	%r246, %f311;
	shfl.sync.bfly.b32	%r247|%p59, %r246, 16, 31, -1;
	mov.b32 	%f253, %r247;
	add.f32 	%f254, %f311, %f253;
	mov.b32 	%r248, %f254;
	shfl.sync.bfly.b32	%r249|%p60, %r248, 8, 31, -1;
	mov.b32 	%f255, %r249;
	add.f32 	%f256, %f254, %f255;
	mov.b32 	%r250, %f256;
	shfl.sync.bfly.b32	%r251|%p61, %r250, 4, 31, -1;
	mov.b32 	%f257, %r251;
	add.f32 	%f258, %f256, %f257;
	mov.b32 	%r252, %f258;
	shfl.sync.bfly.b32	%r253|%p62, %r252, 2, 31, -1;
	mov.b32 	%f259, %r253;
	add.f32 	%f260, %f258, %f259;
	mov.b32 	%r254, %f260;
	shfl.sync.bfly.b32	%r255|%p63, %r254, 1, 31, -1;
	mov.b32 	%f261, %r255;
	add.f32 	%f45, %f260, %f261;
	max.s32 	%r80, %r5, 1;
	not.b32 	%r256, %r325;
	add.s32 	%r81, %r115, %r256;
	shr.u32 	%r257, %r81, 8;
	add.s32 	%r258, %r257, 1;
	and.b32  	%r82, %r258, 3;
	cvt.u64.u32 	%rd15, %r325;
	shl.b32 	%r259, %r325, 2;
	add.s32 	%r83, %r15, %r259;
	add.s32 	%r84, %r325, 256;
	add.s32 	%r85, %r325, 512;
	add.s32 	%r86, %r325, 768;
	add.s64 	%rd16, %rd3, 1024;
	shl.b32 	%r87, %r115, 2;
	mov.u32 	%r260, _ZN8pygpukit3ops14flash_decoding4smemE;
	add.s32 	%r261, %r87, %r260;
	add.s32 	%r88, %r261, 2048;
	mov.b32 	%r316, 0;
$L__BB0_77:
	setp.ge.s32 	%p64, %r325, %r115;
	add.s32 	%r262, %r3, %r316;
	shl.b32 	%r263, %r316, 2;
	add.s32 	%r264, %r15, %r263;
	ld.shared.f32 	%f46, [%r264];
	mul.lo.s32 	%r265, %r262, %r115;
	cvt.s64.s32 	%rd59, %r265;
	add.s64 	%rd17, %rd59, %rd12;
	@%p64 bra 	$L__BB0_85;
	setp.eq.s32 	%p65, %r82, 0;
	mov.u32 	%r317, %r325;
	@%p65 bra 	$L__BB0_82;
	setp.eq.s32 	%p66, %r82, 1;
	add.s64 	%rd60, %rd17, %rd15;
	shl.b64 	%rd61, %rd60, 1;
	add.s64 	%rd18, %rd3, %rd61;
	ld.global.nc.u16 	%rs37, [%rd18];
	// begin inline asm
	{  cvt.f32.f16 %f262, %rs37;}

	// end inline asm
	ld.shared.f32 	%f263, [%r83+1024];
	fma.rn.f32 	%f264, %f46, %f262, %f263;
	st.shared.f32 	[%r83+1024], %f264;
	mov.u32 	%r317, %r84;
	@%p66 bra 	$L__BB0_82;
	setp.eq.s32 	%p67, %r82, 2;
	ld.global.nc.u16 	%rs38, [%rd18+512];
	// begin inline asm
	{  cvt.f32.f16 %f265, %rs38;}

	// end inline asm
	ld.shared.f32 	%f266, [%r83+2048];
	fma.rn.f32 	%f267, %f46, %f265, %f266;
	st.shared.f32 	[%r83+2048], %f267;
	mov.u32 	%r317, %r85;
	@%p67 bra 	$L__BB0_82;
	ld.global.nc.u16 	%rs39, [%rd18+1024];
	// begin inline asm
	{  cvt.f32.f16 %f268, %rs39;}

	// end inline asm
	ld.shared.f32 	%f269, [%r83+3072];
	fma.rn.f32 	%f270, %f46, %f268, %f269;
	st.shared.f32 	[%r83+3072], %f270;
	mov.u32 	%r317, %r86;
$L__BB0_82:
	setp.lt.u32 	%p68, %r81, 768;
	@%p68 bra 	$L__BB0_85;
	cvt.u64.u32 	%rd62, %r317;
	add.s64 	%rd63, %rd17, %rd62;
	shl.b64 	%rd64, %rd63, 1;
	add.s64 	%rd94, %rd16, %rd64;
	shl.b32 	%r266, %r317, 2;
	add.s32 	%r318, %r88, %r266;
$L__BB0_84:
	ld.global.nc.u16 	%rs40, [%rd94+-1024];
	// begin inline asm
	{  cvt.f32.f16 %f271, %rs40;}

	// end inline asm
	ld.shared.f32 	%f275, [%r318+-1024];
	fma.rn.f32 	%f276, %f46, %f271, %f275;
	st.shared.f32 	[%r318+-1024], %f276;
	ld.global.nc.u16 	%rs41, [%rd94+-512];
	// begin inline asm
	{  cvt.f32.f16 %f272, %rs41;}

	// end inline asm
	ld.shared.f32 	%f277, [%r318];
	fma.rn.f32 	%f278, %f46, %f272, %f277;
	st.shared.f32 	[%r318], %f278;
	ld.global.nc.u16 	%rs42, [%rd94];
	// begin inline asm
	{  cvt.f32.f16 %f273, %rs42;}

	// end inline asm
	ld.shared.f32 	%f279, [%r318+1024];
	fma.rn.f32 	%f280, %f46, %f273, %f279;
	st.shared.f32 	[%r318+1024], %f280;
	ld.global.nc.u16 	%rs43, [%rd94+512];
	// begin inline asm
	{  cvt.f32.f16 %f274, %rs43;}

	// end inline asm
	ld.shared.f32 	%f281, [%r318+2048];
	fma.rn.f32 	%f282, %f46, %f274, %f281;
	st.shared.f32 	[%r318+2048], %f282;
	add.s32 	%r317, %r317, 1024;
	add.s64 	%rd94, %rd94, 2048;
	add.s32 	%r318, %r318, 4096;
	setp.lt.s32 	%p69, %r317, %r115;
	@%p69 bra 	$L__BB0_84;
$L__BB0_85:
	add.s32 	%r316, %r316, 1;
	setp.ne.s32 	%p70, %r316, %r80;
	@%p70 bra 	$L__BB0_77;
	setp.ge.s32 	%p71, %r325, %r115;
	bar.sync 	0;
	mul.lo.s32 	%r267, %r6, %r115;
	cvt.s64.s32 	%rd22, %r267;
	@%p71 bra 	$L__BB0_93;
	setp.eq.s32 	%p72, %r82, 0;
	mov.u32 	%r324, %r325;
	@%p72 bra 	$L__BB0_90;
	shl.b32 	%r268, %r325, 2;
	add.s32 	%r269, %r268, %r87;
	mov.u32 	%r270, _ZN8pygpukit3ops14flash_decoding4smemE;
	add.s32 	%r271, %r269, %r270;
	add.s32 	%r321, %r271, 1024;
	add.s64 	%rd65, %rd22, %rd15;
	shl.b64 	%rd66, %rd65, 2;
	add.s64 	%rd95, %rd4, %rd66;
	neg.s32 	%r320, %r82;
	shl.b32 	%r272, %r82, 8;
	add.s32 	%r324, %r325, %r272;
$L__BB0_89:
	.pragma "nounroll";
	ld.shared.f32 	%f283, [%r321];
	st.global.f32 	[%rd95], %f283;
	add.s32 	%r321, %r321, 1024;
	add.s64 	%rd95, %rd95, 1024;
	add.s32 	%r320, %r320, 1;
	setp.ne.s32 	%p73, %r320, 0;
	@%p73 bra 	$L__BB0_89;
$L__BB0_90:
	setp.lt.u32 	%p74, %r81, 768;
	@%p74 bra 	$L__BB0_93;
	cvt.u64.u32 	%rd67, %r324;
	add.s64 	%rd68, %rd22, %rd67;
	shl.b64 	%rd69, %rd68, 2;
	add.s64 	%rd70, %rd69, %rd4;
	add.s64 	%rd96, %rd70, 2048;
	shl.b32 	%r273, %r324, 2;
	add.s32 	%r274, %r273, %r87;
	mov.u32 	%r275, _ZN8pygpukit3ops14flash_decoding4smemE;
	add.s32 	%r276, %r274, %r275;
	add.s32 	%r323, %r276, 2048;
$L__BB0_92:
	ld.shared.f32 	%f284, [%r323+-1024];
	st.global.f32 	[%rd96+-2048], %f284;
	ld.shared.f32 	%f285, [%r323];
	st.global.f32 	[%rd96+-1024], %f285;
	ld.shared.f32 	%f286, [%r323+1024];
	st.global.f32 	[%rd96], %f286;
	ld.shared.f32 	%f287, [%r323+2048];
	st.global.f32 	[%rd96+1024], %f287;
	add.s32 	%r324, %r324, 1024;
	add.s64 	%rd96, %rd96, 4096;
	add.s32 	%r323, %r323, 4096;
	setp.lt.s32 	%p75, %r324, %r115;
	@%p75 bra 	$L__BB0_92;
$L__BB0_93:
	setp.ne.s32 	%p76, %r325, 0;
	@%p76 bra 	$L__BB0_95;
	mul.wide.s32 	%rd71, %r6, 4;
	add.s64 	%rd72, %rd6, %rd71;
	st.global.f32 	[%rd72], %f34;
	add.s64 	%rd73, %rd5, %rd71;
	st.global.f32 	[%rd73], %f45;
$L__BB0_95:
	ret;
$L__BB0_96:
	cvt.u64.u32 	%rd39, %r293;
	add.s64 	%rd40, %rd39, %rd11;
	shl.b64 	%rd41, %rd40, 1;
	add.s64 	%rd42, %rd1, %rd41;
	ld.global.nc.u16 	%rs2, [%rd42];
	// begin inline asm
	{  cvt.f32.f16 %f49, %rs2;}

	// end inline asm
	shl.b32 	%r131, %r293, 2;
	mov.u32 	%r132, _ZN8pygpukit3ops14flash_decoding4smemE;
	add.s32 	%r133, %r132, %r131;
	st.shared.f32 	[%r133], %f49;
	ld.global.nc.u16 	%rs3, [%rd42+512];
	// begin inline asm
	{  cvt.f32.f16 %f50, %rs3;}

	// end inline asm
	st.shared.f32 	[%r133+1024], %f50;
	ld.global.nc.u16 	%rs4, [%rd42+1024];
	// begin inline asm
	{  cvt.f32.f16 %f51, %rs4;}

	// end inline asm
	st.shared.f32 	[%r133+2048], %f51;
	ld.global.nc.u16 	%rs5, [%rd42+1536];
	// begin inline asm
	{  cvt.f32.f16 %f52, %rs5;}

	// end inline asm
	st.shared.f32 	[%r133+3072], %f52;
	add.s32 	%r293, %r293, 1024;
	setp.lt.s32 	%p6, %r293, %r115;
	@%p6 bra 	$L__BB0_96;
	bra.uni 	$L__BB0_20;

}
	// .globl	_ZN8pygpukit3ops14flash_decoding32flash_decoding_phase2_f16_kernelEPKfS3_S3_P6__halfiii
.visible .entry _ZN8pygpukit3ops14flash_decoding32flash_decoding_phase2_f16_kernelEPKfS3_S3_P6__halfiii(
	.param .u64 .ptr .align 1 _ZN8pygpukit3ops14flash_decoding32flash_decoding_phase2_f16_kernelEPKfS3_S3_P6__halfiii_param_0,
	.param .u64 .ptr .align 1 _ZN8pygpukit3ops14flash_decoding32flash_decoding_phase2_f16_kernelEPKfS3_S3_P6__halfiii_param_1,
	.param .u64 .ptr .align 1 _ZN8pygpukit3ops14flash_decoding32flash_decoding_phase2_f16_kernelEPKfS3_S3_P6__halfiii_param_2,
	.param .u64 .ptr .align 1 _ZN8pygpukit3ops14flash_decoding32flash_decoding_phase2_f16_kernelEPKfS3_S3_P6__halfiii_param_3,
	.param .u32 _ZN8pygpukit3ops14flash_decoding32flash_decoding_phase2_f16_kernelEPKfS3_S3_P6__halfiii_param_4,
	.param .u32 _ZN8pygpukit3ops14flash_decoding32flash_decoding_phase2_f16_kernelEPKfS3_S3_P6__halfiii_param_5,
	.param .u32 _ZN8pygpukit3ops14flash_decoding32flash_decoding_phase2_f16_kernelEPKfS3_S3_P6__halfiii_param_6
)
{
	.reg .pred 	%p<28>;
	.reg .b16 	%rs<2>;
	.reg .b32 	%r<106>;
	.reg .b32 	%f<344>;
	.reg .b64 	%rd<69>;

	ld.param.u64 	%rd21, [_ZN8pygpukit3ops14flash_decoding32flash_decoding_phase2_f16_kernelEPKfS3_S3_P6__halfiii_param_0];
	ld.param.u64 	%rd23, [_ZN8pygpukit3ops14flash_decoding32flash_decoding_phase2_f16_kernelEPKfS3_S3_P6__halfiii_param_1];
	ld.param.u64 	%rd24, [_ZN8pygpukit3ops14flash_decoding32flash_decoding_phase2_f16_kernelEPKfS3_S3_P6__halfiii_param_2];
	ld.param.u64 	%rd22, [_ZN8pygpukit3ops14flash_decoding32flash_decoding_phase2_f16_kernelEPKfS3_S3_P6__halfiii_param_3];
	ld.param.u32 	%r41, [_ZN8pygpukit3ops14flash_decoding32flash_decoding_phase2_f16_kernelEPKfS3_S3_P6__halfiii_param_5];
	ld.param.u32 	%r42, [_ZN8pygpukit3ops14flash_decoding32flash_decoding_phase2_f16_kernelEPKfS3_S3_P6__halfiii_param_6];
	cvta.to.global.u64 	%rd1, %rd24;
	cvta.to.global.u64 	%rd2, %rd23;
	mov.u32 	%r1, %ctaid.x;
	mov.u32 	%r105, %tid.x;
	mul.lo.s32 	%r43, %r41, %r1;
	cvt.s64.s32 	%rd3, %r43;
	mul.wide.s32 	%rd25, %r43, 4;
	add.s64 	%rd4, %rd2, %rd25;
	setp.lt.s32 	%p1, %r41, 1;
	mov.f32 	%f334, 0fFF7FFFFF;
	@%p1 bra 	$L__BB1_13;
	and.b32  	%r3, %r41, 15;
	setp.lt.u32 	%p2, %r41, 16;
	mov.f32 	%f334, 0fFF7FFFFF;
	mov.b32 	%r93, 0;
	@%p2 bra 	$L__BB1_4;
	and.b32  	%r93, %r41, 2147483632;
	neg.s32 	%r97, %r93;
	shl.b64 	%rd26, %rd3, 2;
	add.s64 	%rd27, %rd26, %rd2;
	add.s64 	%rd66, %rd27, 32;
	mov.f32 	%f334, 0fFF7FFFFF;
$L__BB1_3:
	.pragma "nounroll";
	ld.global.nc.f32 	%f32, [%rd66+-32];
	max.f32 	%f33, %f334, %f32;
	ld.global.nc.f32 	%f34, [%rd66+-28];
	max.f32 	%f35, %f33, %f34;
	ld.global.nc.f32 	%f36, [%rd66+-24];
	max.f32 	%f37, %f35, %f36;
	ld.global.nc.f32 	%f38, [%rd66+-20];
	max.f32 	%f39, %f37, %f38;
	ld.global.nc.f32 	%f40, [%rd66+-16];
	max.f32 	%f41, %f39, %f40;
	ld.global.nc.f32 	%f42, [%rd66+-12];
	max.f32 	%f43, %f41, %f42;
	ld.global.nc.f32 	%f44, [%rd66+-8];
	max.f32 	%f45, %f43, %f44;
	ld.global.nc.f32 	%f46, [%rd66+-4];
	max.f32 	%f47, %f45, %f46;
	ld.global.nc.f32 	%f48, [%rd66];
	max.f32 	%f49, %f47, %f48;
	ld.global.nc.f32 	%f50, [%rd66+4];
	max.f32 	%f51, %f49, %f50;
	ld.global.nc.f32 	%f52, [%rd66+8];
	max.f32 	%f53, %f51, %f52;
	ld.global.nc.f32 	%f54, [%rd66+12];
	max.f32 	%f55, %f53, %f54;
	ld.global.nc.f32 	%f56, [%rd66+16];
	max.f32 	%f57, %f55, %f56;
	ld.global.nc.f32 	%f58, [%rd66+20];
	max.f32 	%f59, %f57, %f58;
	ld.global.nc.f32 	%f60, [%rd66+24];
	max.f32 	%f61, %f59, %f60;
	ld.global.nc.f32 	%f62, [%rd66+28];
	max.f32 	%f334, %f61, %f62;
	add.s32 	%r97, %r97, 16;
	add.s64 	%rd66, %rd66, 64;
	setp.eq.s32 	%p3, %r97, 0;
	@%p3 bra 	$L__BB1_4;
	bra.uni 	$L__BB1_3;
$L__BB1_4:
	setp.eq.s32 	%p4, %r3, 0;
	@%p4 bra 	$L__BB1_13;
	and.b32  	%r7, %r41, 7;
	setp.lt.u32 	%p5, %r3, 8;
	@%p5 bra 	$L__BB1_7;
	mul.wide.u32 	%rd28, %r93, 4;
	add.s64 	%rd29, %rd4, %rd28;
	ld.global.nc.f32 	%f64, [%rd29];
	max.f32 	%f65, %f334, %f64;
	ld.global.nc.f32 	%f66, [%rd29+4];
	max.f32 	%f67, %f65, %f66;
	ld.global.nc.f32 	%f68, [%rd29+8];
	max.f32 	%f69, %f67, %f68;
	ld.global.nc.f32 	%f70, [%rd29+12];
	max.f32 	%f71, %f69, %f70;
	ld.global.nc.f32 	%f72, [%rd29+16];
	max.f32 	%f73, %f71, %f72;
	ld.global.nc.f32 	%f74, [%rd29+20];
	max.f32 	%f75, %f73, %f74;
	ld.global.nc.f32 	%f76, [%rd29+24];
	max.f32 	%f77, %f75, %f76;
	ld.global.nc.f32 	%f78, [%rd29+28];
	max.f32 	%f334, %f77, %f78;
	add.s32 	%r93, %r93, 8;
$L__BB1_7:
	setp.eq.s32 	%p6, %r7, 0;
	@%p6 bra 	$L__BB1_13;
	and.b32  	%r10, %r41, 3;
	setp.lt.u32 	%p7, %r7, 4;
	@%p7 bra 	$L__BB1_10;
	mul.wide.u32 	%rd30, %r93, 4;
	add.s64 	%rd31, %rd4, %rd30;
	ld.global.nc.f32 	%f80, [%rd31];
	max.f32 	%f81, %f334, %f80;
	ld.global.nc.f32 	%f82, [%rd31+4];
	max.f32 	%f83, %f81, %f82;
	ld.global.nc.f32 	%f84, [%rd31+8];
	max.f32 	%f85, %f83, %f84;
	ld.global.nc.f32 	%f86, [%rd31+12];
	max.f32 	%f334, %f85, %f86;
	add.s32 	%r93, %r93, 4;
$L__BB1_10:
	setp.eq.s32 	%p8, %r10, 0;
	@%p8 bra 	$L__BB1_13;
	shl.b64 	%rd32, %rd3, 2;
	mul.wide.u32 	%rd33, %r93, 4;
	add.s64 	%rd34, %rd32, %rd33;
	add.s64 	%rd65, %rd2, %rd34;
	neg.s32 	%r96, %r10;
$L__BB1_12:
	.pragma "nounroll";
	ld.global.nc.f32 	%f87, [%rd65];
	max.f32 	%f334, %f334, %f87;
	add.s64 	%rd65, %rd65, 4;
	add.s32 	%r96, %r96, 1;
	setp.ne.s32 	%p9, %r96, 0;
	@%p9 bra 	$L__BB1_12;
$L__BB1_13:
	setp.lt.s32 	%p10, %r41, 1;
	mov.f32 	%f343, 0f00000000;
	@%p10 bra 	$L__BB1_25;
	and.b32  	%r16, %r41, 7;
	setp.lt.u32 	%p11, %r41, 8;
	mov.f32 	%f343, 0f00000000;
	mov.b32 	%r99, 0;
	@%p11 bra 	$L__BB1_17;
	and.b32  	%r99, %r41, 2147483640;
	neg.s32 	%r98, %r99;
	shl.b64 	%rd35, %rd3, 2;
	add.s64 	%rd36, %rd35, 16;
	add.s64 	%rd68, %rd2, %rd36;
	add.s64 	%rd67, %rd1, %rd36;
	mov.f32 	%f343, 0f00000000;
$L__BB1_16:
	.pragma "nounroll";
	ld.global.nc.f32 	%f92, [%rd68+-16];
	sub.f32 	%f93, %f92, %f334;
	fma.rn.f32 	%f94, %f93, 0f3BBB989D, 0f3F000000;
	cvt.sat.f32.f32 	%f95, %f94;
	mov.f32 	%f96, 0f4B400001;
	mov.f32 	%f97, 0f437C0000;
	fma.rm.f32 	%f98, %f95, %f97, %f96;
	add.f32 	%f99, %f98, 0fCB40007F;
	neg.f32 	%f100, %f99;
	fma.rn.f32 	%f101, %f93, 0f3FB8AA3B, %f100;
	fma.rn.f32 	%f102, %f93, 0f32A57060, %f101;
	mov.b32 	%r46, %f98;
	shl.b32 	%r47, %r46, 23;
	mov.b32 	%f103, %r47;
	ex2.approx.ftz.f32 	%f104, %f102;
	mul.f32 	%f105, %f104, %f103;
	ld.global.nc.f32 	%f106, [%rd67+-16];
	fma.rn.f32 	%f107, %f106, %f105, %f343;
	ld.global.nc.f32 	%f108, [%rd68+-12];
	sub.f32 	%f109, %f108, %f334;
	fma.rn.f32 	%f110, %f109, 0f3BBB989D, 0f3F000000;
	cvt.sat.f32.f32 	%f111, %f110;
	fma.rm.f32 	%f112, %f111, %f97, %f96;
	add.f32 	%f113, %f112, 0fCB40007F;
	neg.f32 	%f114, %f113;
	fma.rn.f32 	%f115, %f109, 0f3FB8AA3B, %f114;
	fma.rn.f32 	%f116, %f109, 0f32A57060, %f115;
	mov.b32 	%r48, %f112;
	shl.b32 	%r49, %r48, 23;
	mov.b32 	%f117, %r49;
	ex2.approx.ftz.f32 	%f118, %f116;
	mul.f32 	%f119, %f118, %f117;
	ld.global.nc.f32 	%f120, [%rd67+-12];
	fma.rn.f32 	%f121, %f120, %f119, %f107;
	ld.global.nc.f32 	%f122, [%rd68+-8];
	sub.f32 	%f123, %f122, %f334;
	fma.rn.f32 	%f124, %f123, 0f3BBB989D, 0f3F000000;
	cvt.sat.f32.f32 	%f125, %f124;
	fma.rm.f32 	%f126, %f125, %f97, %f96;
	add.f32 	%f127, %f126, 0fCB40007F;
	neg.f32 	%f128, %f127;
	fma.rn.f32 	%f129, %f123, 0f3FB8AA3B, %f128;
	fma.rn.f32 	%f130, %f123, 0f32A57060, %f129;
	mov.b32 	%r50, %f126;
	shl.b32 	%r51, %r50, 23;
	mov.b32 	%f131, %r51;
	ex2.approx.ftz.f32 	%f132, %f130;
	mul.f32 	%f133, %f132, %f131;
	ld.global.nc.f32 	%f134, [%rd67+-8];
	fma.rn.f32 	%f135, %f134, %f133, %f121;
	ld.global.nc.f32 	%f136, [%rd68+-4];
	sub.f32 	%f137, %f136, %f334;
	fma.rn.f32 	%f138, %f137, 0f3BBB989D, 0f3F000000;
	cvt.sat.f32.f32 	%f139, %f138;
	fma.rm.f32 	%f140, %f139, %f97, %f96;
	add.f32 	%f141, %f140, 0fCB40007F;
	neg.f32 	%f142, %f141;
	fma.rn.f32 	%f143, %f137, 0f3FB8AA3B, %f142;
	fma.rn.f32 	%f144, %f137, 0f32A57060, %f143;
	mov.b32 	%r52, %f140;
	shl.b32 	%r53, %r52, 23;
	mov.b32 	%f145, %r53;
	ex2.approx.ftz.f32 	%f146, %f144;
	mul.f32 	%f147, %f146, %f145;
	ld.global.nc.f32 	%f148, [%rd67+-4];
	fma.rn.f32 	%f149, %f148, %f147, %f135;
	ld.global.nc.f32 	%f150, [%rd68];
	sub.f32 	%f151, %f150, %f334;
	fma.rn.f32 	%f152, %f151, 0f3BBB989D, 0f3F000000;
	cvt.sat.f32.f32 	%f153, %f152;
	fma.rm.f32 	%f154, %f153, %f97, %f96;
	add.f32 	%f155, %f154, 0fCB40007F;
	neg.f32 	%f156, %f155;
	fma.rn.f32 	%f157, %f151, 0f3FB8AA3B, %f156;
	fma.rn.f32 	%f158, %f151, 0f32A57060, %f157;
	mov.b32 	%r54, %f154;
	shl.b32 	%r55, %r54, 23;
	mov.b32 	%f159, %r55;
	ex2.approx.ftz.f32 	%f160, %f158;
	mul.f32 	%f161, %f160, %f159;
	ld.global.nc.f32 	%f162, [%rd67];
	fma.rn.f32 	%f163, %f162, %f161, %f149;
	ld.global.nc.f32 	%f164, [%rd68+4];
	sub.f32 	%f165, %f164, %f334;
	fma.rn.f32 	%f166, %f165, 0f3BBB989D, 0f3F000000;
	cvt.sat.f32.f32 	%f167, %f166;
	fma.rm.f32 	%f168, %f167, %f97, %f96;
	add.f32 	%f169, %f168, 0fCB40007F;
	neg.f32 	%f170, %f169;
	fma.rn.f32 	%f171, %f165, 0f3FB8AA3B, %f170;
	fma.rn.f32 	%f172, %f165, 0f32A57060, %f171;
	mov.b32 	%r56, %f168;
	shl.b32 	%r57, %r56, 23;
	mov.b32 	%f173, %r57;
	ex2.approx.ftz.f32 	%f174, %f172;
	mul.f32 	%f175, %f174, %f173;
	ld.global.nc.f32 	%f176, [%rd67+4];
	fma.rn.f32 	%f177, %f176, %f175, %f163;
	ld.global.nc.f32 	%f178, [%rd68+8];
	sub.f32 	%f179, %f178, %f334;
	fma.rn.f32 	%f180, %f179, 0f3BBB989D, 0f3F000000;
	cvt.sat.f32.f32 	%f181, %f180;
	fma.rm.f32 	%f182, %f181, %f97, %f96;
	add.f32 	%f183, %f182, 0fCB40007F;
	neg.f32 	%f184, %f183;
	fma.rn.f32 	%f185, %f179, 0f3FB8AA3B, %f184;
	fma.rn.f32 	%f186, %f179, 0f32A57060, %f185;
	mov.b32 	%r58, %f182;
	shl.b32 	%r59, %r58, 23;
	mov.b32 	%f187, %r59;
	ex2.approx.ftz.f32 	%f188, %f186;
	mul.f32 	%f189, %f188, %f187;
	ld.global.nc.f32 	%f190, [%rd67+8];
	fma.rn.f32 	%f191, %f190, %f189, %f177;
	ld.global.nc.f32 	%f192, [%rd68+12];
	sub.f32 	%f193, %f192, %f334;
	fma.rn.f32 	%f194, %f193, 0f3BBB989D, 0f3F000000;
	cvt.sat.f32.f32 	%f195, %f194;
	fma.rm.f32 	%f196, %f195, %f97, %f96;
	add.f32 	%f197, %f196, 0fCB40007F;
	neg.f32 	%f198, %f197;
	fma.rn.f32 	%f199, %f193, 0f3FB8AA3B, %f198;
	fma.rn.f32 	%f200, %f193, 0f32A57060, %f199;
	mov.b32 	%r60, %f196;
	shl.b32 	%r61, %r60, 23;
	mov.b32 	%f201, %r61;
	ex2.approx.ftz.f32 	%f202, %f200;
	mul.f32 	%f203, %f202, %f201;
	ld.global.nc.f32 	%f204, [%rd67+12];
	fma.rn.f32 	%f343, %f204, %f203, %f191;
	add.s32 	%r98, %r98, 8;
	add.s64 	%rd68, %rd68, 32;
	add.s64 	%rd67, %rd67, 32;
	setp.ne.s32 	%p12, %r98, 0;
	@%p12 bra 	$L__BB1_16;
$L__BB1_17:
	setp.eq.s32 	%p13, %r16, 0;
	@%p13 bra 	$L__BB1_25;
	and.b32  	%r24, %r41, 3;
	setp.lt.u32 	%p14, %r16, 4;
	@%p14 bra 	$L__BB1_20;
	cvt.u64.u32 	%rd37, %r99;
	mul.wide.u32 	%rd38, %r99, 4;
	add.s64 	%rd39, %rd4, %rd38;
	ld.global.nc.f32 	%f206, [%rd39];
	sub.f32 	%f207, %f206, %f334;
	fma.rn.f32 	%f208, %f207, 0f3BBB989D, 0f3F000000;
	cvt.sat.f32.f32 	%f209, %f208;
	mov.f32 	%f210, 0f4B400001;
	mov.f32 	%f211, 0f437C0000;
	fma.rm.f32 	%f212, %f209, %f211, %f210;
	add.f32 	%f213, %f212, 0fCB40007F;
	neg.f32 	%f214, %f213;
	fma.rn.f32 	%f215, %f207, 0f3FB8AA3B, %f214;
	fma.rn.f32 	%f216, %f207, 0f32A57060, %f215;
	mov.b32 	%r62, %f212;
	shl.b32 	%r63, %r62, 23;
	mov.b32 	%f217, %r63;
	ex2.approx.ftz.f32 	%f218, %f216;
	mul.f32 	%f219, %f218, %f217;
	add.s64 	%rd40, %rd37, %rd3;
	shl.b64 	%rd41, %rd40, 2;
	add.s64 	%rd42, %rd1, %rd41;
	ld.global.nc.f32 	%f220, [%rd42];
	fma.rn.f32 	%f221, %f220, %f219, %f343;
	ld.global.nc.f32 	%f222, [%rd39+4];
	sub.f32 	%f223, %f222, %f334;
	fma.rn.f32 	%f224, %f223, 0f3BBB989D, 0f3F000000;
	cvt.sat.f32.f32 	%f225, %f224;
	fma.rm.f32 	%f226, %f225, %f211, %f210;
	add.f32 	%f227, %f226, 0fCB40007F;
	neg.f32 	%f228, %f227;
	fma.rn.f32 	%f229, %f223, 0f3FB8AA3B, %f228;
	fma.rn.f32 	%f230, %f223, 0f32A57060, %f229;
	mov.b32 	%r64, %f226;
	shl.b32 	%r65, %r64, 23;
	mov.b32 	%f231, %r65;
	ex2.approx.ftz.f32 	%f232, %f230;
	mul.f32 	%f233, %f232, %f231;
	ld.global.nc.f32 	%f234, [%rd42+4];
	fma.rn.f32 	%f235, %f234, %f233, %f221;
	ld.global.nc.f32 	%f236, [%rd39+8];
	sub.f32 	%f237, %f236, %f334;
	fma.rn.f32 	%f238, %f237, 0f3BBB989D, 0f3F000000;
	cvt.sat.f32.f32 	%f239, %f238;
	fma.rm.f32 	%f240, %f239, %f211, %f210;
	add.f32 	%f241, %f240, 0fCB40007F;
	neg.f32 	%f242, %f241;
	fma.rn.f32 	%f243, %f237, 0f3FB8AA3B, %f242;
	fma.rn.f32 	%f244, %f237, 0f32A57060, %f243;
	mov.b32 	%r66, %f240;
	shl.b32 	%r67, %r66, 23;
	mov.b32 	%f245, %r67;
	ex2.approx.ftz.f32 	%f246, %f244;
	mul.f32 	%f247, %f246, %f245;
	ld.global.nc.f32 	%f248, [%rd42+8];
	fma.rn.f32 	%f249, %f248, %f247, %f235;
	ld.global.nc.f32 	%f250, [%rd39+12];
	sub.f32 	%f251, %f250, %f334;
	fma.rn.f32 	%f252, %f251, 0f3BBB989D, 0f3F000000;
	cvt.sat.f32.f32 	%f253, %f252;
	fma.rm.f32 	%f254, %f253, %f211, %f210;
	add.f32 	%f255, %f254, 0fCB40007F;
	neg.f32 	%f256, %f255;
	fma.rn.f32 	%f257, %f251, 0f3FB8AA3B, %f256;
	fma.rn.f32 	%f258, %f251, 0f32A57060, %f257;
	mov.b32 	%r68, %f254;
	shl.b32 	%r69, %r68, 23;
	mov.b32 	%f259, %r69;
	ex2.approx.ftz.f32 	%f260, %f258;
	mul.f32 	%f261, %f260, %f259;
	ld.global.nc.f32 	%f262, [%rd42+12];
	fma.rn.f32 	%f343, %f262, %f261, %f249;
	add.s32 	%r99, %r99, 4;
$L__BB1_20:
	setp.eq.s32 	%p15, %r24, 0;
	@%p15 bra 	$L__BB1_25;
	setp.eq.s32 	%p16, %r24, 1;
	@%p16 bra 	$L__BB1_23;
	cvt.u64.u32 	%rd43, %r99;
	mul.wide.u32 	%rd44, %r99, 4;
	add.s64 	%rd45, %rd4, %rd44;
	ld.global.nc.f32 	%f264, [%rd45];
	sub.f32 	%f265, %f264, %f334;
	fma.rn.f32 	%f266, %f265, 0f3BBB989D, 0f3F000000;
	cvt.sat.f32.f32 	%f267, %f266;
	mov.f32 	%f268, 0f4B400001;
	mov.f32 	%f269, 0f437C0000;
	fma.rm.f32 	%f270, %f267, %f269, %f268;
	add.f32 	%f271, %f270, 0fCB40007F;
	neg.f32 	%f272, %f271;
	fma.rn.f32 	%f273, %f265, 0f3FB8AA3B, %f272;
	fma.rn.f32 	%f274, %f265, 0f32A57060, %f273;
	mov.b32 	%r70, %f270;
	shl.b32 	%r71, %r70, 23;
	mov.b32 	%f275, %r71;
	ex2.approx.ftz.f32 	%f276, %f274;
	mul.f32 	%f277, %f276, %f275;
	add.s64 	%rd46, %rd43, %rd3;
	shl.b64 	%rd47, %rd46, 2;
	add.s64 	%rd48, %rd1, %rd47;
	ld.global.nc.f32 	%f278, [%rd48];
	fma.rn.f32 	%f279, %f278, %f277, %f343;
	ld.global.nc.f32 	%f280, [%rd45+4];
	sub.f32 	%f281, %f280, %f334;
	fma.rn.f32 	%f282, %f281, 0f3BBB989D, 0f3F000000;
	cvt.sat.f32.f32 	%f283, %f282;
	fma.rm.f32 	%f284, %f283, %f269, %f268;
	add.f32 	%f285, %f284, 0fCB40007F;
	neg.f32 	%f286, %f285;
	fma.rn.f32 	%f287, %f281, 0f3FB8AA3B, %f286;
	fma.rn.f32 	%f288, %f281, 0f32A57060, %f287;
	mov.b32 	%r72, %f284;
	shl.b32 	%r73, %r72, 23;
	mov.b32 	%f289, %r73;
	ex2.approx.ftz.f32 	%f290, %f288;
	mul.f32 	%f291, %f290, %f289;
	ld.global.nc.f32 	%f292, [%rd48+4];
	fma.rn.f32 	%f343, %f292, %f291, %f279;
	add.s32 	%r99, %r99, 2;
$L__BB1_23:
	and.b32  	%r74, %r41, 1;
	setp.eq.b32 	%p17, %r74, 1;
	not.pred 	%p18, %p17;
	@%p18 bra 	$L__BB1_25;
	cvt.u64.u32 	%rd49, %r99;
	mul.wide.u32 	%rd50, %r99, 4;
	add.s64 	%rd51, %rd4, %rd50;
	ld.global.nc.f32 	%f293, [%rd51];
	sub.f32 	%f294, %f293, %f334;
	fma.rn.f32 	%f295, %f294, 0f3BBB989D, 0f3F000000;
	cvt.sat.f32.f32 	%f296, %f295;
	mov.f32 	%f297, 0f4B400001;
	mov.f32 	%f298, 0f437C0000;
	fma.rm.f32 	%f299, %f296, %f298, %f297;
	add.f32 	%f300, %f299, 0fCB40007F;
	neg.f32 	%f301, %f300;
	fma.rn.f32 	%f302, %f294, 0f3FB8AA3B, %f301;
	fma.rn.f32 	%f303, %f294, 0f32A57060, %f302;
	mov.b32 	%r75, %f299;
	shl.b32 	%r76, %r75, 23;
	mov.b32 	%f304, %r76;
	ex2.approx.ftz.f32 	%f305, %f303;
	mul.f32 	%f306, %f305, %f304;
	add.s64 	%rd52, %rd49, %rd3;
	shl.b64 	%rd53, %rd52, 2;
	add.s64 	%rd54, %rd1, %rd53;
	ld.global.nc.f32 	%f307, [%rd54];
	fma.rn.f32 	%f343, %f307, %f306, %f343;
$L__BB1_25:
	setp.ge.s32 	%p19, %r105, %r42;
	@%p19 bra 	$L__BB1_28;
	mov.u32 	%r29, %ntid.x;
	mov.u32 	%r78, _ZN8pygpukit3ops14flash_decoding5smem2E;
	mov.u32 	%r102, %r105;
$L__BB1_27:
	shl.b32 	%r77, %r102, 2;
	add.s32 	%r79, %r78, %r77;
	mov.b32 	%r80, 0;
	st.shared.u32 	[%r79], %r80;
	add.s32 	%r102, %r102, %r29;
	setp.lt.s32 	%p20, %r102, %r42;
	@%p20 bra 	$L__BB1_27;
$L__BB1_28:
	setp.lt.s32 	%p21, %r41, 1;
	bar.sync 	0;
	@%p21 bra 	$L__BB1_34;
	mov.u32 	%r32, %ntid.x;
	cvta.to.global.u64 	%rd17, %rd21;
	mov.b32 	%r103, 0;
	cvt.u32.u64 	%r84, %rd3;
	mov.u32 	%r88, _ZN8pygpukit3ops14flash_decoding5smem2E;
$L__BB1_30:
	setp.ge.s32 	%p22, %r105, %r42;
	@%p22 bra 	$L__BB1_33;
	mul.wide.u32 	%rd55, %r103, 4;
	add.s64 	%rd56, %rd4, %rd55;
	ld.global.nc.f32 	%f308, [%rd56];
	sub.f32 	%f309, %f308, %f334;
	fma.rn.f32 	%f310, %f309, 0f3BBB989D, 0f3F000000;
	cvt.sat.f32.f32 	%f311, %f310;
	mov.f32 	%f312, 0f4B400001;
	mov.f32 	%f313, 0f437C0000;
	fma.rm.f32 	%f314, %f311, %f313, %f312;
	add.f32 	%f315, %f314, 0fCB40007F;
	neg.f32 	%f316, %f315;
	fma.rn.f32 	%f317, %f309, 0f3FB8AA3B, %f316;
	fma.rn.f32 	%f318, %f309, 0f32A57060, %f317;
	ex2.approx.ftz.f32 	%f319, %f318;
	mov.b32 	%r82, %f314;
	shl.b32 	%r83, %r82, 23;
	mov.b32 	%f320, %r83;
	mul.f32 	%f26, %f319, %f320;
	add.s32 	%r85, %r103, %r84;
	mul.lo.s32 	%r86, %r85, %r42;
	cvt.s64.s32 	%rd18, %r86;
	mov.u32 	%r104, %r105;
$L__BB1_32:
	cvt.s64.s32 	%rd57, %r104;
	add.s64 	%rd58, %rd57, %rd18;
	shl.b64 	%rd59, %rd58, 2;
	add.s64 	%rd60, %rd17, %rd59;
	ld.global.nc.f32 	%f321, [%rd60];
	shl.b32 	%r87, %r104, 2;
	add.s32 	%r89, %r88, %r87;
	ld.shared.f32 	%f322, [%r89];
	fma.rn.f32 	%f323, %f26, %f321, %f322;
	st.shared.f32 	[%r89], %f323;
	add.s32 	%r104, %r104, %r32;
	setp.lt.s32 	%p23, %r104, %r42;
	@%p23 bra 	$L__BB1_32;
$L__BB1_33:
	add.s32 	%r103, %r103, 1;
	setp.ne.s32 	%p24, %r103, %r41;
	@%p24 bra 	$L__BB1_30;
$L__BB1_34:
	setp.ge.s32 	%p25, %r105, %r42;
	bar.sync 	0;
	mul.lo.s32 	%r37, %r42, %r1;
	@%p25 bra 	$L__BB1_37;
	mov.u32 	%r38, %ntid.x;
	cvta.to.global.u64 	%rd19, %rd22;
	rcp.rn.f32 	%f324, %f343;
	setp.gt.f32 	%p26, %f343, 0f00000000;
	selp.f32 	%f27, %f324, 0f00000000, %p26;
	cvt.s64.s32 	%rd20, %r37;
	mov.u32 	%r91, _ZN8pygpukit3ops14flash_decoding5smem2E;
$L__BB1_36:
	shl.b32 	%r90, %r105, 2;
	add.s32 	%r92, %r91, %r90;
	ld.shared.f32 	%f326, [%r92];
	mul.f32 	%f325, %f27, %f326;
	// begin inline asm
	{  cvt.rn.f16.f32 %rs1, %f325;}

	// end inline asm
	cvt.s64.s32 	%rd61, %r105;
	add.s64 	%rd62, %rd61, %rd20;
	shl.b64 	%rd63, %rd62, 1;
	add.s64 	%rd64, %rd19, %rd63;
	st.global.u16 	[%rd64], %rs1;
	add.s32 	%r105, %r105, %r38;
	setp.lt.s32 	%p27, %r105, %r42;
	@%p27 bra 	$L__BB1_36;
$L__BB1_37:
	ret;

}


// ===== COMPILED SASS (sm_100) =====

	.target	sm_100

	.elftype	@"ET_EXEC"


//--------------------- .note.nv.tkinfo           --------------------------
	.section	.note.nv.tkinfo,"",@"SHT_NOTE"
	.sectionflags	@"SHF_NOTE_NV_TKINFO"
	.tkinfo
        /*0018*/ 	.word	0x00000002
        /*0030*/ 	.string	""
        /*0030*/ 	.string	"ptxas"
        /*0030*/ 	.string	"Cuda compilation tools, release 13.0, V13.0.88"
        /*0030*/ 	.string	"Build cuda_13.0.r13.0/compiler.36424714_0"
        /*0030*/ 	.string	"-arch sm_100 -m 64 "



//--------------------- .note.nv.cuinfo           --------------------------
	.section	.note.nv.cuinfo,"",@"SHT_NOTE"
	.sectionflags	@"SHF_NOTE_NV_CUINFO"
        /*0018*/ 	.short	0x0002
        /*001a*/ 	.short	0x0064
        /*001c*/ 	.short	0x0082
	.zero		2


//--------------------- .nv.info                  --------------------------
	.section	.nv.info,"",@"SHT_CUDA_INFO"
	.align	4


	//----- nvinfo : EIATTR_REGCOUNT
	.align		4
        /*0000*/ 	.byte	0x04, 0x2f
        /*0002*/ 	.short	(.L_1 - .L_0)
	.align		4
.L_0:
        /*0004*/ 	.word	index@(_ZN8pygpukit3ops14flash_decoding32flash_decoding_phase1_f16_kernelEPK6__halfS4_S4_PfS5_S5_iiiiif)
        /*0008*/ 	.word	0x00000020


	//----- nvinfo : EIATTR_FRAME_SIZE
	.align		4
.L_1:
        /*000c*/ 	.byte	0x04, 0x11
        /*000e*/ 	.short	(.L_3 - .L_2)
	.align		4
.L_2:
        /*0010*/ 	.word	index@(_ZN8pygpukit3ops14flash_decoding32flash_decoding_phase1_f16_kernelEPK6__halfS4_S4_PfS5_S5_iiiiif)
        /*0014*/ 	.word	0x00000000


	//----- nvinfo : EIATTR_REGCOUNT
	.align		4
.L_3:
        /*0018*/ 	.byte	0x04, 0x2f
        /*001a*/ 	.short	(.L_5 - .L_4)
	.align		4
.L_4:
        /*001c*/ 	.word	index@(_ZN8pygpukit3ops14flash_decoding32flash_decoding_phase2_f16_kernelEPKfS3_S3_P6__halfiii)
        /*0020*/ 	.word	0x00000020


	//----- nvinfo : EIATTR_FRAME_SIZE
	.align		4
.L_5:
        /*0024*/ 	.byte	0x04, 0x11
        /*0026*/ 	.short	(.L_7 - .L_6)
	.align		4
.L_6:
        /*0028*/ 	.word	index@($__internal_0_$__cuda_sm20_rcp_rn_f32_slowpath)
        /*002c*/ 	.word	0x00000000


	//----- nvinfo : EIATTR_FRAME_SIZE
	.align		4
.L_7:
        /*0030*/ 	.byte	0x04, 0x11
        /*0032*/ 	.short	(.L_9 - .L_8)
	.align		4
.L_8:
        /*0034*/ 	.word	index@(_ZN8pygpukit3ops14flash_decoding32flash_decoding_phase2_f16_kernelEPKfS3_S3_P6__halfiii)
        /*0038*/ 	.word	0x00000000


	//----- nvinfo : EIATTR_MIN_STACK_SIZE
	.align		4
.L_9:
        /*003c*/ 	.byte	0x04, 0x12
        /*003e*/ 	.short	(.L_11 - .L_10)
	.align		4
.L_10:
        /*0040*/ 	.word	index@(_ZN8pygpukit3ops14flash_decoding32flash_decoding_phase2_f16_kernelEPKfS3_S3_P6__halfiii)
        /*0044*/ 	.word	0x00000000


	//----- nvinfo : EIATTR_MIN_STACK_SIZE
	.align		4
.L_11:
        /*0048*/ 	.byte	0x04, 0x12
        /*004a*/ 	.short	(.L_13 - .L_12)
	.align		4
.L_12:
        /*004c*/ 	.word	index@(_ZN8pygpukit3ops14flash_decoding32flash_decoding_phase1_f16_kernelEPK6__halfS4_S4_PfS5_S5_iiiiif)
        /*0050*/ 	.word	0x00000000
.L_13:


//--------------------- .nv.compat                --------------------------
	.section	.nv.compat,"",@"SHT_CUDA_COMPAT_INFO"
	.align	4
        /*0000*/ 	.byte	0x02, 0x09, 0x00, 0x00, 0x02, 0x02, 0x01, 0x00, 0x02, 0x05, 0x05, 0x00, 0x03, 0x07, 0x01, 0x01
        /*0010*/ 	.byte	0x02, 0x03, 0x00, 0x00, 0x02, 0x06, 0x01, 0x00, 0x04, 0x0b, 0x08, 0x00, 0x09, 0x00, 0x00, 0x00
        /*0020*/ 	.byte	0x00, 0x00, 0x00, 0x00


//--------------------- .nv.info._ZN8pygpukit3ops14flash_decoding32flash_decoding_phase2_f16_kernelEPKfS3_S3_P6__halfiii --------------------------
	.section	.nv.info._ZN8pygpukit3ops14flash_decoding32flash_decoding_phase2_f16_kernelEPKfS3_S3_P6__halfiii,"",@"SHT_CUDA_INFO"
	.sectionflags	@""
	.align	4


	//----- nvinfo : EIATTR_CUDA_API_VERSION
	.align		4
        /*0000*/ 	.byte	0x04, 0x37
        /*0002*/ 	.short	(.L_15 - .L_14)
.L_14:
        /*0004*/ 	.word	0x00000082


	//----- nvinfo : EIATTR_KPARAM_INFO
	.align		4
.L_15:
        /*0008*/ 	.byte	0x04, 0x17
        /*000a*/ 	.short	(.L_17 - .L_16)
.L_16:
        /*000c*/ 	.word	0x00000000
        /*0010*/ 	.short	0x0006
        /*0012*/ 	.short	0x0028
        /*0014*/ 	.byte	0x00, 0xf0, 0x11, 0x00


	//----- nvinfo : EIATTR_KPARAM_INFO
	.align		4
.L_17:
        /*0018*/ 	.byte	0x04, 0x17
        /*001a*/ 	.short	(.L_19 - .L_18)
.L_18:
        /*001c*/ 	.word	0x00000000
        /*0020*/ 	.short	0x0005
        /*0022*/ 	.short	0x0024
        /*0024*/ 	.byte	0x00, 0xf0, 0x11, 0x00


	//----- nvinfo : EIATTR_KPARAM_INFO
	.align		4
.L_19:
        /*0028*/ 	.byte	0x04, 0x17
        /*002a*/ 	.short	(.L_21 - .L_20)
.L_20:
        /*002c*/ 	.word	0x00000000
        /*0030*/ 	.short	0x0004
        /*0032*/ 	.short	0x0020
        /*0034*/ 	.byte	0x00, 0xf0, 0x11, 0x00


	//----- nvinfo : EIATTR_KPARAM_INFO
	.align		4
.L_21:
        /*0038*/ 	.byte	0x04, 0x17
        /*003a*/ 	.short	(.L_23 - .L_22)
.L_22:
        /*003c*/ 	.word	0x00000000
        /*0040*/ 	.short	0x0003
        /*0042*/ 	.short	0x0018
        /*0044*/ 	.byte	0x00, 0xf5, 0x21, 0x00


	//----- nvinfo : EIATTR_KPARAM_INFO
	.align		4
.L_23:
        /*0048*/ 	.byte	0x04, 0x17
        /*004a*/ 	.short	(.L_25 - .L_24)
.L_24:
        /*004c*/ 	.word	0x00000000
        /*0050*/ 	.short	0x0002
        /*0052*/ 	.short	0x0010
        /*0054*/ 	.byte	0x00, 0xf5, 0x21, 0x00


	//----- nvinfo : EIATTR_KPARAM_INFO
	.align		4
.L_25:
        /*0058*/ 	.byte	0x04, 0x17
        /*005a*/ 	.short	(.L_27 - .L_26)
.L_26:
        /*005c*/ 	.word	0x00000000
        /*0060*/ 	.short	0x0001
        /*0062*/ 	.short	0x0008
        /*0064*/ 	.byte	0x00, 0xf5, 0x21, 0x00


	//----- nvinfo : EIATTR_KPARAM_INFO
	.align		4
.L_27:
        /*0068*/ 	.byte	0x04, 0x17
        /*006a*/ 	.short	(.L_29 - .L_28)
.L_28:
        /*006c*/ 	.word	0x00000000
        /*0070*/ 	.short	0x0000
        /*0072*/ 	.short	0x0000
        /*0074*/ 	.byte	0x00, 0xf5, 0x21, 0x00


	//----- nvinfo : EIATTR_SPARSE_MMA_MASK
	.align		4
.L_29:
        /*0078*/ 	.byte	0x03, 0x50
        /*007a*/ 	.short	0x0000


	//----- nvinfo : EIATTR_MAXREG_COUNT
	.align		4
        /*007c*/ 	.byte	0x03, 0x1b
        /*007e*/ 	.short	0x00ff


	//----- nvinfo : EIATTR_NUM_BARRIERS
	.align		4
        /*0080*/ 	.byte	0x02, 0x4c
        /*0082*/ 	.byte	0x01
	.zero		1


	//----- nvinfo : EIATTR_MERCURY_ISA_VERSION
	.align		4
        /*0084*/ 	.byte	0x03, 0x5f
        /*0086*/ 	.short	0x0101


	//----- nvinfo : EIATTR_VRC_CTA_INIT_COUNT
	.align		4
        /*0088*/ 	.byte	0x02, 0x4a
	.zero		1
	.zero		1


	//----- nvinfo : EIATTR_EXIT_INSTR_OFFSETS
	.align		4
        /*008c*/ 	.byte	0x04, 0x1c
        /*008e*/ 	.short	(.L_31 - .L_30)


	//   ....[0]....
.L_30:
        /*0090*/ 	.word	0x00001a30


	//   ....[1]....
        /*0094*/ 	.word	0x00001c50


	//----- nvinfo : EIATTR_CRS_STACK_SIZE
	.align		4
.L_31:
        /*0098*/ 	.byte	0x04, 0x1e
        /*009a*/ 	.short	(.L_33 - .L_32)
.L_32:
        /*009c*/ 	.word	0x00000000


	//----- nvinfo : EIATTR_CBANK_PARAM_SIZE
	.align		4
.L_33:
        /*00a0*/ 	.byte	0x03, 0x19
        /*00a2*/ 	.short	0x002c


	//----- nvinfo : EIATTR_PARAM_CBANK
	.align		4
        /*00a4*/ 	.byte	0x04, 0x0a
        /*00a6*/ 	.short	(.L_35 - .L_34)
	.align		4
.L_34:
        /*00a8*/ 	.word	index@(.nv.constant0._ZN8pygpukit3ops14flash_decoding32flash_decoding_phase2_f16_kernelEPKfS3_S3_P6__halfiii)
        /*00ac*/ 	.short	0x0380
        /*00ae*/ 	.short	0x002c


	//----- nvinfo : EIATTR_SW_WAR
	.align		4
.L_35:
        /*00b0*/ 	.byte	0x04, 0x36
        /*00b2*/ 	.short	(.L_37 - .L_36)
.L_36:
        /*00b4*/ 	.word	0x00000008
.L_37:


//--------------------- .nv.info._ZN8pygpukit3ops14flash_decoding32flash_decoding_phase1_f16_kernelEPK6__halfS4_S4_PfS5_S5_iiiiif --------------------------
	.section	.nv.info._ZN8pygpukit3ops14flash_decoding32flash_decoding_phase1_f16_kernelEPK6__halfS4_S4_PfS5_S5_iiiiif,"",@"SHT_CUDA_INFO"
	.sectionflags	@""
	.align	4


	//----- nvinfo : EIATTR_CUDA_API_VERSION
	.align		4
        /*0000*/ 	.byte	0x04, 0x37
        /*0002*/ 	.short	(.L_39 - .L_38)
.L_38:
        /*0004*/ 	.word	0x00000082


	//----- nvinfo : EIATTR_KPARAM_INFO
	.align		4
.L_39:
        /*0008*/ 	.byte	0x04, 0x17
        /*000a*/ 	.short	(.L_41 - .L_40)
.L_40:
        /*000c*/ 	.word	0x00000000
        /*0010*/ 	.short	0x000b
        /*0012*/ 	.short	0x0044
        /*0014*/ 	.byte	0x00, 0xf0, 0x11, 0x00


	//----- nvinfo : EIATTR_KPARAM_INFO
	.align		4
.L_41:
        /*0018*/ 	.byte	0x04, 0x17
        /*001a*/ 	.short	(.L_43 - .L_42)
.L_42:
        /*001c*/ 	.word	0x00000000
        /*0020*/ 	.short	0x000a
        /*0022*/ 	.short	0x0040
        /*0024*/ 	.byte	0x00, 0xf0, 0x11, 0x00


	//----- nvinfo : EIATTR_KPARAM_INFO
	.align		4
.L_43:
        /*0028*/ 	.byte	0x04, 0x17
        /*002a*/ 	.short	(.L_45 - .L_44)
.L_44:
        /*002c*/ 	.word	0x00000000
        /*0030*/ 	.short	0x0009
        /*0032*/ 	.short	0x003c
        /*0034*/ 	.byte	0x00, 0xf0, 0x11, 0x00


	//----- nvinfo : EIATTR_KPARAM_INFO
	.align		4
.L_45:
        /*0038*/ 	.byte	0x04, 0x17
        /*003a*/ 	.short	(.L_47 - .L_46)
.L_46:
        /*003c*/ 	.word	0x00000000
        /*0040*/ 	.short	0x0008
        /*0042*/ 	.short	0x0038
        /*0044*/ 	.byte	0x00, 0xf0, 0x11, 0x00


	//----- nvinfo : EIATTR_KPARAM_INFO
	.align		4
.L_47:
        /*0048*/ 	.byte	0x04, 0x17
        /*004a*/ 	.short	(.L_49 - .L_48)
.L_48:
        /*004c*/ 	.word	0x00000000
        /*0050*/ 	.short	0x0007
        /*0052*/ 	.short	0x0034
        /*0054*/ 	.byte	0x00, 0xf0, 0x11, 0x00


	//----- nvinfo : EIATTR_KPARAM_INFO
	.align		4
.L_49:
        /*0058*/ 	.byte	0x04, 0x17
        /*005a*/ 	.short	(.L_51 - .L_50)
.L_50:
        /*005c*/ 	.word	0x00000000
        /*0060*/ 	.short	0x0006
        /*0062*/ 	.short	0x0030
        /*0064*/ 	.byte	0x00, 0xf0, 0x11, 0x00


	//----- nvinfo : EIATTR_KPARAM_INFO
	.align		4
.L_51:
        /*0068*/ 	.byte	0x04, 0x17
        /*006a*/ 	.short	(.L_53 - .L_52)
.L_52:
        /*006c*/ 	.word	0x00000000
        /*0070*/ 	.short	0x0005
        /*0072*/ 	.short	0x0028
        /*0074*/ 	.byte	0x00, 0xf5, 0x21, 0x00


	//----- nvinfo : EIATTR_KPARAM_INFO
	.align		4
.L_53:
        /*0078*/ 	.byte	0x04, 0x17
        /*007a*/ 	.short	(.L_55 - .L_54)
.L_54:
        /*007c*/ 	.word	0x00000000
        /*0080*/ 	.short	0x0004
        /*0082*/ 	.short	0x0020
        /*0084*/ 	.byte	0x00, 0xf5, 0x21, 0x00


	//----- nvinfo : EIATTR_KPARAM_INFO
	.align		4
.L_55:
        /*0088*/ 	.byte	0x04, 0x17
        /*008a*/ 	.short	(.L_57 - .L_56)
.L_56:
        /*008c*/ 	.word	0x00000000
        /*0090*/ 	.short	0x0003
        /*0092*/ 	.short	0x0018
        /*0094*/ 	.byte	0x00, 0xf5, 0x21, 0x00


	//----- nvinfo : EIATTR_KPARAM_INFO
	.align		4
.L_57:
        /*0098*/ 	.byte	0x04, 0x17
        /*009a*/ 	.short	(.L_59 - .L_58)
.L_58:
        /*009c*/ 	.word	0x00000000
        /*00a0*/ 	.short	0x0002
        /*00a2*/ 	.short	0x0010
        /*00a4*/ 	.byte	0x00, 0xf5, 0x21, 0x00


	//----- nvinfo : EIATTR_KPARAM_INFO
	.align		4
.L_59:
        /*00a8*/ 	.byte	0x04, 0x17
        /*00aa*/ 	.short	(.L_61 - .L_60)
.L_60:
        /*00ac*/ 	.word	0x00000000
        /*00b0*/ 	.short	0x0001
        /*00b2*/ 	.short	0x0008
        /*00b4*/ 	.byte	0x00, 0xf5, 0x21, 0x00


	//----- nvinfo : EIATTR_KPARAM_INFO
	.align		4
.L_61:
        /*00b8*/ 	.byte	0x04, 0x17
        /*00ba*/ 	.short	(.L_63 - .L_62)
.L_62:
        /*00bc*/ 	.word	0x00000000
        /*00c0*/ 	.short	0x0000
        /*00c2*/ 	.short	0x0000
        /*00c4*/ 	.byte	0x00, 0xf5, 0x21, 0x00


	//----- nvinfo : EIATTR_SPARSE_MMA_MASK
	.align		4
.L_63:
        /*00c8*/ 	.byte	0x03, 0x50
        /*00ca*/ 	.short	0x0000


	//----- nvinfo : EIATTR_MAXREG_COUNT
	.align		4
        /*00cc*/ 	.byte	0x03, 0x1b
        /*00ce*/ 	.short	0x00ff


	//----- nvinfo : EIATTR_NUM_BARRIERS
	.align		4
        /*00d0*/ 	.byte	0x02, 0x4c
        /*00d2*/ 	.byte	0x01
	.zero		1


	//----- nvinfo : EIATTR_MERCURY_ISA_VERSION
	.align		4
        /*00d4*/ 	.byte	0x03, 0x5f
        /*00d6*/ 	.short	0x0101


	//----- nvinfo : EIATTR_UNUSED_LOAD_BYTE_OFFSET
	.align		4
        /*00d8*/ 	.byte	0x04, 0x44
        /*00da*/ 	.short	(.L_65 - .L_64)


	//   ....[0]....
.L_64:
        /*00dc*/ 	.word	0x00002140
        /*00e0*/ 	.word	0x00000fff


	//----- nvinfo : EIATTR_COOP_GROUP_MASK_REGIDS
	.align		4
.L_65:
        /*00e4*/ 	.byte	0x04, 0x29
        /*00e6*/ 	.short	(.L_67 - .L_66)


	//   ....[0]....
.L_66:
        /*00e8*/ 	.word	0xffffffff


	//   ....[1]....
        /*00ec*/ 	.word	0xffffffff


	//   ....[2]....
        /*00f0*/ 	.word	0xffffffff


	//   ....[3]....
        /*00f4*/ 	.word	0xffffffff


	//   ....[4]....
        /*00f8*/ 	.word	0xffffffff


	//   ....[5]....
        /*00fc*/ 	.word	0xffffffff


	//   ....[6]....
        /*0100*/ 	.word	0xffffffff


	//   ....[7]....
        /*0104*/ 	.word	0xffffffff


	//   ....[8]....
        /*0108*/ 	.word	0xffffffff


	//   ....[9]....
        /*010c*/ 	.word	0xffffffff


	//   ....[10]....
        /*0110*/ 	.word	0xffffffff


	//   ....[11]....
        /*0114*/ 	.word	0xffffffff


	//   ....[12]....
        /*0118*/ 	.word	0xffffffff


	//   ....[13]....
        /*011c*/ 	.word	0xffffffff


	//   ....[14]....
        /*0120*/ 	.word	0xffffffff


	//   ....[15]....
        /*0124*/ 	.word	0xffffffff


	//   ....[16]....
        /*0128*/ 	.word	0xffffffff


	//   ....[17]....
        /*012c*/ 	.word	0xffffffff


	//   ....[18]....
        /*0130*/ 	.word	0xffffffff


	//   ....[19]....
        /*0134*/ 	.word	0xffffffff


	//----- nvinfo : EIATTR_COOP_GROUP_INSTR_OFFSETS
	.align		4
.L_67:
        /*0138*/ 	.byte	0x04, 0x28
        /*013a*/ 	.short	(.L_69 - .L_68)


	//   ....[0]....
.L_68:
        /*013c*/ 	.word	0x00002600


	//   ....[1]....
        /*0140*/ 	.word	0x00002670


	//   ....[2]....
        /*0144*/ 	.word	0x000026a0


	//   ....[3]....
        /*0148*/ 	.word	0x000026e0


	//   ....[4]....
        /*014c*/ 	.word	0x00002720


	//   ....[5]....
        /*0150*/ 	.word	0x00002790


	//   ....[6]....
        /*0154*/ 	.word	0x000027c0


	//   ....[7]....
        /*0158*/ 	.word	0x000027e0


	//   ....[8]....
        /*015c*/ 	.word	0x00002800


	//   ....[9]....
        /*0160*/ 	.word	0x00002820


	//   ....[10]....
        /*0164*/ 	.word	0x00002e50


	//   ....[11]....
        /*0168*/ 	.word	0x00002f60


	//   ....[12]....
        /*016c*/ 	.word	0x00002fa0


	//   ....[13]....
        /*0170*/ 	.word	0x00002fc0


	//   ....[14]....
        /*0174*/ 	.word	0x00002fe0


	//   ....[15]....
        /*0178*/ 	.word	0x00003040


	//   ....[16]....
        /*017c*/ 	.word	0x00003060


	//   ....[17]....
        /*0180*/ 	.word	0x00003090


	//   ....[18]....
        /*0184*/ 	.word	0x000030c0


	//   ....[19]....
        /*0188*/ 	.word	0x00003100


	//----- nvinfo : EIATTR_VRC_CTA_INIT_COUNT
	.align		4
.L_69:
        /*018c*/ 	.byte	0x02, 0x4a
	.zero		1
	.zero		1


	//----- nvinfo : EIATTR_EXIT_INSTR_OFFSETS
	.align		4
        /*0190*/ 	.byte	0x04, 0x1c
        /*0192*/ 	.short	(.L_71 - .L_70)


	//   ....[0]....
.L_70:
        /*0194*/ 	.word	0x000001a0


	//   ....[1]....
        /*0198*/ 	.word	0x000003f0


	//   ....[2]....
        /*019c*/ 	.word	0x000004f0


	//   ....[3]....
        /*01a0*/ 	.word	0x000005d0


	//   ....[4]....
        /*01a4*/ 	.word	0x00000640


	//   ....[5]....
        /*01a8*/ 	.word	0x000047f0


	//   ....[6]....
        /*01ac*/ 	.word	0x00004890


	//----- nvinfo : EIATTR_CRS_STACK_SIZE
	.align		4
.L_71:
        /*01b0*/ 	.byte	0x04, 0x1e
        /*01b2*/ 	.short	(.L_73 - .L_72)
.L_72:
        /*01b4*/ 	.word	0x00000000


	//----- nvinfo : EIATTR_CBANK_PARAM_SIZE
	.align		4
.L_73:
        /*01b8*/ 	.byte	0x03, 0x19
        /*01ba*/ 	.short	0x0048


	//----- nvinfo : EIATTR_PARAM_CBANK
	.align		4
        /*01bc*/ 	.byte	0x04, 0x0a
        /*01be*/ 	.short	(.L_75 - .L_74)
	.align		4
.L_74:
        /*01c0*/ 	.word	index@(.nv.constant0._ZN8pygpukit3ops14flash_decoding32flash_decoding_phase1_f16_kernelEPK6__halfS4_S4_PfS5_S5_iiiiif)
        /*01c4*/ 	.short	0x0380
        /*01c6*/ 	.short	0x0048


	//----- nvinfo : EIATTR_SW_WAR
	.align		4
.L_75:
        /*01c8*/ 	.byte	0x04, 0x36
        /*01ca*/ 	.short	(.L_77 - .L_76)
.L_76:
        /*01cc*/ 	.word	0x00000008
.L_77:


//--------------------- .nv.callgraph             --------------------------
	.section	.nv.callgraph,"",@"SHT_CUDA_CALLGRAPH"
	.align	4
	.sectionentsize	8
	.align		4
        /*0000*/ 	.word	0x00000000
	.align		4
        /*0004*/ 	.word	0xffffffff
	.align		4
        /*0008*/ 	.word	0x00000000
	.align		4
        /*000c*/ 	.word	0xfffffffe
	.align		4
        /*0010*/ 	.word	0x00000000
	.align		4
        /*0014*/ 	.word	0xfffffffd
	.align		4
        /*0018*/ 	.word	0x00000000
	.align		4
        /*001c*/ 	.word	0xfffffffc


//--------------------- .text._ZN8pygpukit3ops14flash_decoding32flash_decoding_phase2_f16_kernelEPKfS3_S3_P6__halfiii --------------------------
	.section	.text._ZN8pygpukit3ops14flash_decoding32flash_decoding_phase2_f16_kernelEPKfS3_S3_P6__halfiii,"ax",@progbits
	.align	128
        .global         _ZN8pygpukit3ops14flash_decoding32flash_decoding_phase2_f16_kernelEPKfS3_S3_P6__halfiii
        .type           _ZN8pygpukit3ops14flash_decoding32flash_decoding_phase2_f16_kernelEPKfS3_S3_P6__halfiii,@function
        .size           _ZN8pygpukit3ops14flash_decoding32flash_decoding_phase2_f16_kernelEPKfS3_S3_P6__halfiii,(.L_x_92 - _ZN8pygpukit3ops14flash_decoding32flash_decoding_phase2_f16_kernelEPKfS3_S3_P6__halfiii)
        .other          _ZN8pygpukit3ops14flash_decoding32flash_decoding_phase2_f16_kernelEPKfS3_S3_P6__halfiii,@"STO_CUDA_ENTRY STV_DEFAULT"
_ZN8pygpukit3ops14flash_decoding32flash_decoding_phase2_f16_kernelEPKfS3_S3_P6__halfiii:
.text._ZN8pygpukit3ops14flash_decoding32flash_decoding_phase2_f16_kernelEPKfS3_S3_P6__halfiii:
[----:B------:R-:W-:Y:S08]  /*0000*/  LDC R1, c[0x0][0x37c] ;  /* 0x0000df00ff017b82 */ /* 0x000ff00000000800 */
[----:B------:R-:W0:Y:S01]  /*0010*/  LDC R4, c[0x0][0x3a4] ;  /* 0x0000e900ff047b82 */ /* 0x000e220000000800 */
[----:B------:R-:W1:Y:S01]  /*0020*/  S2R R8, SR_TID.X ;  /* 0x0000000000087919 */ /* 0x000e620000002100 */
[----:B------:R-:W2:Y:S01]  /*0030*/  LDCU.64 UR6, c[0x0][0x358] ;  /* 0x00006b00ff0677ac */ /* 0x000ea20008000a00 */
[----:B------:R-:W-:-:S05]  /*0040*/  MOV R9, 0xff7fffff ;  /* 0xff7fffff00097802 */ /* 0x000fca0000000f00 */
[----:B------:R-:W3:Y:S08]  /*0050*/  S2UR UR8, SR_CTAID.X ;  /* 0x00000000000879c3 */ /* 0x000ef00000002500 */
[----:B------:R-:W4:Y:S01]  /*0060*/  LDC.64 R2, c[0x0][0x388] ;  /* 0x0000e200ff027b82 */ /* 0x000f220000000a00 */
[C---:B0-----:R-:W-:Y:S01]  /*0070*/  ISETP.GE.AND P0, PT, R4.reuse, 0x1, PT ;  /* 0x000000010400780c */ /* 0x041fe20003f06270 */
[----:B---3--:R-:W-:-:S05]  /*0080*/  IMAD R0, R4, UR8, RZ ;  /* 0x0000000804007c24 */ /* 0x008fca000f8e02ff */
[----:B------:R-:W-:Y:S01]  /*0090*/  SHF.R.S32.HI R11, RZ, 0x1f, R0 ;  /* 0x0000001fff0b7819 */ /* 0x000fe20000011400 */
[----:B----4-:R-:W-:-:S06]  /*00a0*/  IMAD.WIDE R2, R0, 0x4, R2 ;  /* 0x0000000400027825 */ /* 0x010fcc00078e0202 */
[----:B-12---:R-:W-:Y:S05]  /*00b0*/  @!P0 BRA `(.L_x_0) ;  /* 0x00000004007c8947 */ /* 0x006fea0003800000 */
[C---:B------:R-:W-:Y:S01]  /*00c0*/  ISETP.GE.U32.AND P1, PT, R4.reuse, 0x10, PT ;  /* 0x000000100400780c */ /* 0x040fe20003f26070 */
[----:B------:R-:W-:Y:S01]  /*00d0*/  HFMA2 R7, -RZ, RZ, 0, 0 ;  /* 0x00000000ff077431 */ /* 0x000fe200000001ff */
[----:B------:R-:W-:Y:S02]  /*00e0*/  LOP3.LUT R25, R4, 0xf, RZ, 0xc0, !PT ;  /* 0x0000000f04197812 */ /* 0x000fe400078ec0ff */
[----:B------:R-:W-:Y:S02]  /*00f0*/  MOV R9, 0xff7fffff ;  /* 0xff7fffff00097802 */ /* 0x000fe40000000f00 */
[----:B------:R-:W-:-:S07]  /*0100*/  ISETP.NE.AND P0, PT, R25, RZ, PT ;  /* 0x000000ff1900720c */ /* 0x000fce0003f05270 */
[----:B------:R-:W-:Y:S06]  /*0110*/  @!P1 BRA `(.L_x_1) ;  /* 0x00000000009c9947 */ /* 0x000fec0003800000 */
[----:B------:R-:W0:Y:S01]  /*0120*/  LDC.64 R14, c[0x0][0x388] ;  /* 0x0000e200ff0e7b82 */ /* 0x000e220000000a00 */
[----:B------:R-:W-:Y:S01]  /*0130*/  LOP3.LUT R7, R4, 0x7ffffff0, RZ, 0xc0, !PT ;  /* 0x7ffffff004077812 */ /* 0x000fe200078ec0ff */
[----:B------:R-:W-:-:S03]  /*0140*/  IMAD.MOV.U32 R9, RZ, RZ, -0x800001 ;  /* 0xff7fffffff097424 */ /* 0x000fc600078e00ff */
[----:B------:R-:W-:Y:S02]  /*0150*/  IADD3 R12, PT, PT, -R7, RZ, RZ ;  /* 0x000000ff070c7210 */ /* 0x000fe40007ffe1ff */
[----:B0-----:R-:W-:-:S04]  /*0160*/  LEA R14, P1, R0, R14, 0x2 ;  /* 0x0000000e000e7211 */ /* 0x001fc800078210ff */
[----:B------:R-:W-:Y:S02]  /*0170*/  IADD3 R14, P2, PT, R14, 0x20, RZ ;  /* 0x000000200e0e7810 */ /* 0x000fe40007f5e0ff */
[----:B------:R-:W-:-:S04]  /*0180*/  LEA.HI.X R15, R0, R15, R11, 0x2, P1 ;  /* 0x0000000f000f7211 */ /* 0x000fc800008f140b */
[----:B------:R-:W-:-:S07]  /*0190*/  IADD3.X R15, PT, PT, RZ, R15, RZ, P2, !PT ;  /* 0x0000000fff0f7210 */ /* 0x000fce00017fe4ff */
.L_x_2:
[----:B------:R-:W-:Y:S01]  /*01a0*/  MOV R4, R14 ;  /* 0x0000000e00047202 */ /* 0x000fe20000000f00 */
[----:B------:R-:W-:-:S05]  /*01b0*/  IMAD.MOV.U32 R5, RZ, RZ, R15 ;  /* 0x000000ffff057224 */ /* 0x000fca00078e000f */
[----:B------:R-:W2:Y:S04]  /*01c0*/  LDG.E.CONSTANT R18, desc[UR6][R4.64+-0x20] ;  /* 0xffffe00604127981 */ /* 0x000ea8000c1e9900 */
[----:B------:R-:W2:Y:S04]  /*01d0*/  LDG.E.CONSTANT R20, desc[UR6][R4.64+-0x1c] ;  /* 0xffffe40604147981 */ /* 0x000ea8000c1e9900 */
[----:B------:R-:W3:Y:S04]  /*01e0*/  LDG.E.CONSTANT R21, desc[UR6][R4.64+-0x18] ;  /* 0xffffe80604157981 */ /* 0x000ee8000c1e9900 */
[----:B------:R-:W3:Y:S04]  /*01f0*/  LDG.E.CONSTANT R22, desc[UR6][R4.64+-0x14] ;  /* 0xffffec0604167981 */ /* 0x000ee8000c1e9900 */
[----:B------:R-:W4:Y:S04]  /*0200*/  LDG.E.CONSTANT R23, desc[UR6][R4.64+-0x10] ;  /* 0xfffff00604177981 */ /* 0x000f28000c1e9900 */
[----:B------:R-:W4:Y:S04]  /*0210*/  LDG.E.CONSTANT R24, desc[UR6][R4.64+-0xc] ;  /* 0xfffff40604187981 */ /* 0x000f28000c1e9900 */
[----:B------:R-:W5:Y:S04]  /*0220*/  LDG.E.CONSTANT R16, desc[UR6][R4.64+-0x8] ;  /* 0xfffff80604107981 */ /* 0x000f68000c1e9900 */
[----:B------:R-:W5:Y:S04]  /*0230*/  LDG.E.CONSTANT R19, desc[UR6][R4.64+-0x4] ;  /* 0xfffffc0604137981 */ /* 0x000f68000c1e9900 */
[----:B------:R-:W5:Y:S04]  /*0240*/  LDG.E.CONSTANT R17, desc[UR6][R4.64] ;  /* 0x0000000604117981 */ /* 0x000f68000c1e9900 */
[----:B------:R-:W5:Y:S04]  /*0250*/  LDG.E.CONSTANT R14, desc[UR6][R4.64+0x4] ;  /* 0x00000406040e7981 */ /* 0x000f68000c1e9900 */
[----:B------:R-:W5:Y:S04]  /*0260*/  LDG.E.CONSTANT R15, desc[UR6][R4.64+0x8] ;  /* 0x00000806040f7981 */ /* 0x000f68000c1e9900 */
[----:B------:R-:W5:Y:S04]  /*0270*/  LDG.E.CONSTANT R10, desc[UR6][R4.64+0xc] ;  /* 0x00000c06040a7981 */ /* 0x000f68000c1e9900 */
[----:B------:R-:W5:Y:S04]  /*0280*/  LDG.E.CONSTANT R13, desc[UR6][R4.64+0x10] ;  /* 0x00001006040d7981 */ /* 0x000f68000c1e9900 */
[----:B------:R-:W5:Y:S01]  /*0290*/  LDG.E.CONSTANT R6, desc[UR6][R4.64+0x14] ;  /* 0x0000140604067981 */ /* 0x000f62000c1e9900 */
[----:B--2---:R-:W-:-:S03]  /*02a0*/  FMNMX3 R20, R9, R18, R20, !PT ;  /* 0x0000001209147276 */ /* 0x004fc60007800014 */
[----:B------:R-:W2:Y:S04]  /*02b0*/  LDG.E.CONSTANT R18, desc[UR6][R4.64+0x18] ;  /* 0x0000180604127981 */ /* 0x000ea8000c1e9900 */
[----:B------:R-:W2:Y:S01]  /*02c0*/  LDG.E.CONSTANT R9, desc[UR6][R4.64+0x1c] ;  /* 0x00001c0604097981 */ /* 0x000ea2000c1e9900 */
[----:B------:R-:W-:Y:S02]  /*02d0*/  IADD3 R12, PT, PT, R12, 0x10, RZ ;  /* 0x000000100c0c7810 */ /* 0x000fe40007ffe0ff */
[----:B---3--:R-:W-:Y:S02]  /*02e0*/  FMNMX3 R20, R20, R21, R22, !PT ;  /* 0x0000001514147276 */ /* 0x008fe40007800016 */
[----:B------:R-:W-:Y:S02]  /*02f0*/  ISETP.NE.AND P1, PT, R12, RZ, PT ;  /* 0x000000ff0c00720c */ /* 0x000fe40003f25270 */
[----:B----4-:R-:W-:-:S04]  /*0300*/  FMNMX3 R20, R20, R23, R24, !PT ;  /* 0x0000001714147276 */ /* 0x010fc80007800018 */
[----:B-----5:R-:W-:-:S04]  /*0310*/  FMNMX3 R16, R20, R16, R19, !PT ;  /* 0x0000001014107276 */ /* 0x020fc80007800013 */
[----:B------:R-:W-:-:S04]  /*0320*/  FMNMX3 R14, R16, R17, R14, !PT ;  /* 0x00000011100e7276 */ /* 0x000fc8000780000e */
[----:B------:R-:W-:Y:S02]  /*0330*/  FMNMX3 R10, R14, R15, R10, !PT ;  /* 0x0000000f0e0a7276 */ /* 0x000fe4000780000a */
[----:B------:R-:W-:-:S04]  /*0340*/  IADD3 R14, P2, PT, R4, 0x40, RZ ;  /* 0x00000040040e7810 */ /* 0x000fc80007f5e0ff */
[----:B------:R-:W-:Y:S02]  /*0350*/  IADD3.X R15, PT, PT, RZ, R5, RZ, P2, !PT ;  /* 0x00000005ff0f7210 */ /* 0x000fe400017fe4ff */
[----:B------:R-:W-:-:S04]  /*0360*/  FMNMX3 R6, R10, R13, R6, !PT ;  /* 0x0000000d0a067276 */ /* 0x000fc80007800006 */
[----:B--2---:R-:W-:Y:S01]  /*0370*/  FMNMX3 R9, R6, R18, R9, !PT ;  /* 0x0000001206097276 */ /* 0x004fe20007800009 */
[----:B------:R-:W-:Y:S06]  /*0380*/  @P1 BRA `(.L_x_2) ;  /* 0xfffffffc00841947 */ /* 0x000fec000383ffff */
.L_x_1:
[----:B------:R-:W-:Y:S05]  /*0390*/  @!P0 BRA `(.L_x_0) ;  /* 0x0000000000c48947 */ /* 0x000fea0003800000 */
[----:B------:R-:W0:Y:S01]  /*03a0*/  LDCU UR4, c[0x0][0x3a4] ;  /* 0x00007480ff0477ac */ /* 0x000e220008000800 */
[----:B------:R-:W-:Y:S01]  /*03b0*/  ISETP.GE.U32.AND P0, PT, R25, 0x8, PT ;  /* 0x000000081900780c */ /* 0x000fe20003f06070 */
[----:B0-----:R-:W-:-:S04]  /*03c0*/  ULOP3.LUT UR5, UR4, 0x7, URZ, 0xc0, !UPT ;  /* 0x0000000704057892 */ /* 0x001fc8000f8ec0ff */
[----:B------:R-:W-:-:S08]  /*03d0*/  UISETP.NE.AND UP0, UPT, UR5, URZ, UPT ;  /* 0x000000ff0500728c */ /* 0x000fd0000bf05270 */
[----:B------:R-:W-:Y:S05]  /*03e0*/  @!P0 BRA `(.L_x_3) ;  /* 0x0000000000388947 */ /* 0x000fea0003800000 */
[----:B------:R-:W-:-:S05]  /*03f0*/  IMAD.WIDE.U32 R4, R7, 0x4, R2 ;  /* 0x0000000407047825 */ /* 0x000fca00078e0002 */
[----:B------:R-:W2:Y:S04]  /*0400*/  LDG.E.CONSTANT R6, desc[UR6][R4.64] ;  /* 0x0000000604067981 */ /* 0x000ea8000c1e9900 */
[----:B------:R-:W2:Y:S04]  /*0410*/  LDG.E.CONSTANT R10, desc[UR6][R4.64+0x4] ;  /* 0x00000406040a7981 */ /* 0x000ea8000c1e9900 */
[----:B------:R-:W3:Y:S04]  /*0420*/  LDG.E.CONSTANT R13, desc[UR6][R4.64+0x8] ;  /* 0x00000806040d7981 */ /* 0x000ee8000c1e9900 */
[----:B------:R-:W3:Y:S04]  /*0430*/  LDG.E.CONSTANT R12, desc[UR6][R4.64+0xc] ;  /* 0x00000c06040c7981 */ /* 0x000ee8000c1e9900 */
[----:B------:R-:W4:Y:S04]  /*0440*/  LDG.E.CONSTANT R15, desc[UR6][R4.64+0x10] ;  /* 0x00001006040f7981 */ /* 0x000f28000c1e9900 */
[----:B------:R-:W4:Y:S04]  /*0450*/  LDG.E.CONSTANT R14, desc[UR6][R4.64+0x14] ;  /* 0x00001406040e7981 */ /* 0x000f28000c1e9900 */
[----:B------:R-:W5:Y:S04]  /*0460*/  LDG.E.CONSTANT R17, desc[UR6][R4.64+0x18] ;  /* 0x0000180604117981 */ /* 0x000f68000c1e9900 */
[----:B------:R-:W5:Y:S01]  /*0470*/  LDG.E.CONSTANT R16, desc[UR6][R4.64+0x1c] ;  /* 0x00001c0604107981 */ /* 0x000f62000c1e9900 */
[----:B------:R-:W-:-:S02]  /*0480*/  IADD3 R7, PT, PT, R7, 0x8, RZ ;  /* 0x0000000807077810 */ /* 0x000fc40007ffe0ff */
[----:B--2---:R-:W-:-:S04]  /*0490*/  FMNMX3 R6, R9, R6, R10, !PT ;  /* 0x0000000609067276 */ /* 0x004fc8000780000a */
[----:B---3--:R-:W-:-:S04]  /*04a0*/  FMNMX3 R6, R6, R13, R12, !PT ;  /* 0x0000000d06067276 */ /* 0x008fc8000780000c */
[----:B----4-:R-:W-:-:S04]  /*04b0*/  FMNMX3 R6, R6, R15, R14, !PT ;  /* 0x0000000f06067276 */ /* 0x010fc8000780000e */
[----:B-----5:R-:W-:-:S07]  /*04c0*/  FMNMX3 R9, R6, R17, R16, !PT ;  /* 0x0000001106097276 */ /* 0x020fce0007800010 */
.L_x_3:
[----:B------:R-:W-:Y:S05]  /*04d0*/  BRA.U !UP0, `(.L_x_0) ;  /* 0x0000000108747547 */ /* 0x000fea000b800000 */
[----:B------:R-:W-:Y:S02]  /*04e0*/  UISETP.GE.U32.AND UP0, UPT, UR5, 0x4, UPT ;  /* 0x000000040500788c */ /* 0x000fe4000bf06070 */
[----:B------:R-:W-:-:S04]  /*04f0*/  ULOP3.LUT UR4, UR4, 0x3, URZ, 0xc0, !UPT ;  /* 0x0000000304047892 */ /* 0x000fc8000f8ec0ff */
[----:B------:R-:W-:-:S03]  /*0500*/  UISETP.NE.AND UP1, UPT, UR4, URZ, UPT ;  /* 0x000000ff0400728c */ /* 0x000fc6000bf25270 */
[----:B------:R-:W-:Y:S08]  /*0510*/  BRA.U !UP0, `(.L_x_4) ;  /* 0x0000000108207547 */ /* 0x000ff0000b800000 */
[----:B------:R-:W-:-:S05]  /*0520*/  IMAD.WIDE.U32 R4, R7, 0x4, R2 ;  /* 0x0000000407047825 */ /* 0x000fca00078e0002 */
[----:B------:R-:W2:Y:S04]  /*0530*/  LDG.E.CONSTANT R6, desc[UR6][R4.64] ;  /* 0x0000000604067981 */ /* 0x000ea8000c1e9900 */
[----:B------:R-:W2:Y:S04]  /*0540*/  LDG.E.CONSTANT R10, desc[UR6][R4.64+0x4] ;  /* 0x00000406040a7981 */ /* 0x000ea8000c1e9900 */
[----:B------:R-:W3:Y:S04]  /*0550*/  LDG.E.CONSTANT R13, desc[UR6][R4.64+0x8] ;  /* 0x00000806040d7981 */ /* 0x000ee8000c1e9900 */
[----:B------:R-:W3:Y:S01]  /*0560*/  LDG.E.CONSTANT R12, desc[UR6][R4.64+0xc] ;  /* 0x00000c06040c7981 */ /* 0x000ee2000c1e9900 */
[----:B------:R-:W-:Y:S01]  /*0570*/  VIADD R7, R7, 0x4 ;  /* 0x0000000407077836 */ /* 0x000fe20000000000 */
[----:B--2---:R-:W-:-:S04]  /*0580*/  FMNMX3 R6, R9, R6, R10, !PT ;  /* 0x0000000609067276 */ /* 0x004fc8000780000a */
[----:B---3--:R-:W-:-:S07]  /*0590*/  FMNMX3 R9, R6, R13, R12, !PT ;  /* 0x0000000d06097276 */ /* 0x008fce000780000c */
.L_x_4:
[----:B------:R-:W-:Y:S05]  /*05a0*/  BRA.U !UP1, `(.L_x_0) ;  /* 0x0000000109407547 */ /* 0x000fea000b800000 */
[----:B------:R-:W0:Y:S01]  /*05b0*/  LDCU.64 UR10, c[0x0][0x388] ;  /* 0x00007100ff0a77ac */ /* 0x000e220008000a00 */
[C---:B------:R-:W-:Y:S02]  /*05c0*/  SHF.L.U64.HI R5, R0.reuse, 0x2, R11 ;  /* 0x0000000200057819 */ /* 0x040fe4000001020b */
[----:B------:R-:W-:Y:S01]  /*05d0*/  SHF.L.U32 R4, R0, 0x2, RZ ;  /* 0x0000000200047819 */ /* 0x000fe200000006ff */
[----:B------:R-:W-:-:S04]  /*05e0*/  UIADD3 UR4, UPT, UPT, -UR4, URZ, URZ ;  /* 0x000000ff04047290 */ /* 0x000fc8000fffe1ff */
[----:B------:R-:W-:-:S03]  /*05f0*/  IMAD.WIDE.U32 R4, R7, 0x4, R4 ;  /* 0x0000000407047825 */ /* 0x000fc600078e0004 */
[----:B0-----:R-:W-:-:S04]  /*0600*/  IADD3 R6, P0, PT, R4, UR10, RZ ;  /* 0x0000000a04067c10 */ /* 0x001fc8000ff1e0ff */
[----:B------:R-:W-:-:S09]  /*0610*/  IADD3.X R7, PT, PT, R5, UR11, RZ, P0, !PT ;  /* 0x0000000b05077c10 */ /* 0x000fd200087fe4ff */
.L_x_5:
[----:B------:R-:W-:Y:S02]  /*0620*/  MOV R4, R6 ;  /* 0x0000000600047202 */ /* 0x000fe40000000f00 */
[----:B------:R-:W-:-:S05]  /*0630*/  MOV R5, R7 ;  /* 0x0000000700057202 */ /* 0x000fca0000000f00 */
[----:B------:R-:W2:Y:S01]  /*0640*/  LDG.E.CONSTANT R4, desc[UR6][R4.64] ;  /* 0x0000000604047981 */ /* 0x000ea2000c1e9900 */
[----:B------:R-:W-:Y:S01]  /*0650*/  UIADD3 UR4, UPT, UPT, UR4, 0x1, URZ ;  /* 0x0000000104047890 */ /* 0x000fe2000fffe0ff */
[----:B------:R-:W-:-:S03]  /*0660*/  IADD3 R6, P0, PT, R6, 0x4, RZ ;  /* 0x0000000406067810 */ /* 0x000fc60007f1e0ff */
[----:B------:R-:W-:Y:S02]  /*0670*/  UISETP.NE.AND UP0, UPT, UR4, URZ, UPT ;  /* 0x000000ff0400728c */ /* 0x000fe4000bf05270 */
[----:B------:R-:W-:Y:S01]  /*0680*/  IMAD.X R7, RZ, RZ, R7, P0 ;  /* 0x000000ffff077224 */ /* 0x000fe200000e0607 */
[----:B--2---:R-:W-:-:S06]  /*0690*/  FMNMX R9, R4, R9, !PT ;  /* 0x0000000904097209 */ /* 0x004fcc0007800000 */
[----:B------:R-:W-:Y:S05]  /*06a0*/  BRA.U UP0, `(.L_x_5) ;  /* 0xfffffffd00dc7547 */ /* 0x000fea000b83ffff */
.L_x_0:
[----:B------:R-:W0:Y:S01]  /*06b0*/  LDC R10, c[0x0][0x3a4] ;  /* 0x0000e900ff0a7b82 */ /* 0x000e220000000800 */
[----:B------:R-:W-:Y:S01]  /*06c0*/  HFMA2 R16, -RZ, RZ, 0, 0 ;  /* 0x00000000ff107431 */ /* 0x000fe200000001ff */
[----:B0-----:R-:W-:-:S13]  /*06d0*/  ISETP.GE.AND P0, PT, R10, 0x1, PT ;  /* 0x000000010a00780c */ /* 0x001fda0003f06270 */
[----:B------:R-:W-:Y:S05]  /*06e0*/  @!P0 BRA `(.L_x_6) ;  /* 0x0000000c00cc8947 */ /* 0x000fea0003800000 */
[C---:B------:R-:W-:Y:S02]  /*06f0*/  ISETP.GE.U32.AND P2, PT, R10.reuse, 0x8, PT ;  /* 0x000000080a00780c */ /* 0x040fe40003f46070 */
[----:B------:R-:W-:Y:S02]  /*0700*/  LOP3.LUT R23, R10, 0x7, RZ, 0xc0, !PT ;  /* 0x000000070a177812 */ /* 0x000fe400078ec0ff */
[----:B------:R-:W-:Y:S02]  /*0710*/  MOV R16, RZ ;  /* 0x000000ff00107202 */ /* 0x000fe40000000f00 */
[----:B------:R-:W-:Y:S02]  /*0720*/  ISETP.NE.AND P1, PT, R23, RZ, PT ;  /* 0x000000ff1700720c */ /* 0x000fe40003f25270 */
[----:B------:R-:W-:-:S05]  /*0730*/  MOV R13, RZ ;  /* 0x000000ff000d7202 */ /* 0x000fca0000000f00 */
[----:B------:R-:W-:Y:S06]  /*0740*/  @!P2 BRA `(.L_x_7) ;  /* 0x0000000400d0a947 */ /* 0x000fec0003800000 */
[----:B------:R-:W0:Y:S01]  /*0750*/  LDCU.64 UR10, c[0x0][0x388] ;  /* 0x00007100ff0a77ac */ /* 0x000e220008000a00 */
[----:B------:R-:W-:Y:S01]  /*0760*/  LEA R6, P2, R0, 0x10, 0x2 ;  /* 0x0000001000067811 */ /* 0x000fe200078410ff */
[----:B------:R-:W-:Y:S01]  /*0770*/  IMAD.MOV.U32 R16, RZ, RZ, RZ ;  /* 0x000000ffff107224 */ /* 0x000fe200078e00ff */
[----:B------:R-:W-:Y:S01]  /*0780*/  LOP3.LUT R13, R10, 0x7ffffff8, RZ, 0xc0, !PT ;  /* 0x7ffffff80a0d7812 */ /* 0x000fe200078ec0ff */
[----:B------:R-:W1:Y:S01]  /*0790*/  LDCU.64 UR4, c[0x0][0x390] ;  /* 0x00007200ff0477ac */ /* 0x000e620008000a00 */
[----:B------:R-:W-:Y:S02]  /*07a0*/  LEA.HI.X R7, R0, RZ, R11, 0x2, P2 ;  /* 0x000000ff00077211 */ /* 0x000fe400010f140b */
[----:B------:R-:W-:Y:S02]  /*07b0*/  IADD3 R15, PT, PT, -R13, RZ, RZ ;  /* 0x000000ff0d0f7210 */ /* 0x000fe40007ffe1ff */
[C---:B0-----:R-:W-:Y:S02]  /*07c0*/  IADD3 R4, P3, PT, R6.reuse, UR10, RZ ;  /* 0x0000000a06047c10 */ /* 0x041fe4000ff7e0ff */
[----:B-1----:R-:W-:-:S02]  /*07d0*/  IADD3 R6, P2, PT, R6, UR4, RZ ;  /* 0x0000000406067c10 */ /* 0x002fc4000ff5e0ff */
[C---:B------:R-:W-:Y:S02]  /*07e0*/  IADD3.X R5, PT, PT, R7.reuse, UR11, RZ, P3, !PT ;  /* 0x0000000b07057c10 */ /* 0x040fe40009ffe4ff */
[----:B------:R-:W-:-:S09]  /*07f0*/  IADD3.X R7, PT, PT, R7, UR5, RZ, P2, !PT ;  /* 0x0000000507077c10 */ /* 0x000fd200097fe4ff */
.L_x_8:
[----:B------:R-:W2:Y:S04]  /*0800*/  LDG.E.CONSTANT R12, desc[UR6][R4.64+-0x10] ;  /* 0xfffff006040c7981 */ /* 0x000ea8000c1e9900 */
[----:B------:R-:W3:Y:S04]  /*0810*/  LDG.E.CONSTANT R18, desc[UR6][R4.64+-0xc] ;  /* 0xfffff40604127981 */ /* 0x000ee8000c1e9900 */
[----:B------:R-:W4:Y:S04]  /*0820*/  LDG.E.CONSTANT R22, desc[UR6][R4.64+-0x8] ;  /* 0xfffff80604167981 */ /* 0x000f28000c1e9900 */
[----:B------:R-:W5:Y:S04]  /*0830*/  LDG.E.CONSTANT R25, desc[UR6][R6.64+-0x10] ;  /* 0xfffff00606197981 */ /* 0x000f68000c1e9900 */
[----:B------:R-:W5:Y:S01]  /*0840*/  LDG.E.CONSTANT R19, desc[UR6][R6.64+-0xc] ;  /* 0xfffff40606137981 */ /* 0x000f62000c1e9900 */
[----:B------:R-:W-:Y:S01]  /*0850*/  MOV R14, 0x3bbb989d ;  /* 0x3bbb989d000e7802 */ /* 0x000fe20000000f00 */
[----:B--2---:R-:W-:Y:S01]  /*0860*/  FADD R21, R12, -R9 ;  /* 0x800000090c157221 */ /* 0x004fe20000000000 */
[----:B------:R-:W-:-:S03]  /*0870*/  HFMA2 R12, -RZ, RZ, 3.7421875, 0 ;  /* 0x437c0000ff0c7431 */ /* 0x000fc600000001ff */
[----:B------:R-:W-:-:S04]  /*0880*/  FFMA.SAT R17, R21, R14, 0.5 ;  /* 0x3f00000015117423 */ /* 0x000fc8000000200e */
[----:B------:R-:W-:-:S04]  /*0890*/  FFMA.RM R17, R17, R12, 12582913 ;  /* 0x4b40000111117423 */ /* 0x000fc8000000400c */
[----:B------:R-:W-:-:S04]  /*08a0*/  FADD R20, R17, -12583039 ;  /* 0xcb40007f11147421 */ /* 0x000fc80000000000 */
[----:B------:R-:W-:-:S04]  /*08b0*/  FFMA R20, R21, 1.4426950216293334961, -R20 ;  /* 0x3fb8aa3b15147823 */ /* 0x000fc80000000814 */
[----:B------:R-:W-:Y:S01]  /*08c0*/  FFMA R20, R21, 1.925963033500011079e-08, R20 ;  /* 0x32a5706015147823 */ /* 0x000fe20000000014 */
[----:B---3--:R-:W-:Y:S02]  /*08d0*/  FADD R27, R18, -R9 ;  /* 0x80000009121b7221 */ /* 0x008fe40000000000 */
[----:B------:R-:W2:Y:S03]  /*08e0*/  LDG.E.CONSTANT R18, desc[UR6][R4.64+-0x4] ;  /* 0xfffffc0604127981 */ /* 0x000ea6000c1e9900 */
[----:B------:R-:W0:Y:S01]  /*08f0*/  MUFU.EX2 R20, R20 ;  /* 0x0000001400147308 */ /* 0x000e220000000800 */
[----:B------:R-:W-:Y:S02]  /*0900*/  IMAD.SHL.U32 R29, R17, 0x800000, RZ ;  /* 0x00800000111d7824 */ /* 0x000fe400078e00ff */
[----:B------:R-:W-:Y:S01]  /*0910*/  FFMA.SAT R21, R27, R14, 0.5 ;  /* 0x3f0000001b157423 */ /* 0x000fe2000000200e */
[----:B------:R-:W3:Y:S03]  /*0920*/  LDG.E.CONSTANT R17, desc[UR6][R6.64+-0x8] ;  /* 0xfffff80606117981 */ /* 0x000ee6000c1e9900 */
[----:B------:R-:W-:-:S04]  /*0930*/  FFMA.RM R21, R21, R12, 12582913 ;  /* 0x4b40000115157423 */ /* 0x000fc8000000400c */
[----:B------:R-:W-:-:S04]  /*0940*/  FADD R24, R21, -12583039 ;  /* 0xcb40007f15187421 */ /* 0x000fc80000000000 */
[----:B------:R-:W-:Y:S01]  /*0950*/  FFMA R24, R27, 1.4426950216293334961, -R24 ;  /* 0x3fb8aa3b1b187823 */ /* 0x000fe20000000818 */
[----:B0-----:R-:W-:Y:S02]  /*0960*/  FMUL R29, R29, R20 ;  /* 0x000000141d1d7220 */ /* 0x001fe40000400000 */
[----:B------:R-:W3:Y:S01]  /*0970*/  LDG.E.CONSTANT R20, desc[UR6][R4.64] ;  /* 0x0000000604147981 */ /* 0x000ee2000c1e9900 */
[----:B------:R-:W-:Y:S01]  /*0980*/  FFMA R24, R27, 1.925963033500011079e-08, R24 ;  /* 0x32a570601b187823 */ /* 0x000fe20000000018 */
[----:B----4-:R-:W-:Y:S01]  /*0990*/  FADD R27, R22, -R9 ;  /* 0x80000009161b7221 */ /* 0x010fe20000000000 */
[----:B-----5:R-:W-:-:S04]  /*09a0*/  FFMA R16, R29, R25, R16 ;  /* 0x000000191d107223 */ /* 0x020fc80000000010 */
[----:B------:R-:W0:Y:S01]  /*09b0*/  MUFU.EX2 R24, R24 ;  /* 0x0000001800187308 */ /* 0x000e220000000800 */
[----:B------:R-:W-:-:S04]  /*09c0*/  FFMA.SAT R25, R27, R14, 0.5 ;  /* 0x3f0000001b197423 */ /* 0x000fc8000000200e */
[----:B------:R-:W-:Y:S01]  /*09d0*/  FFMA.RM R25, R25, R12, 12582913 ;  /* 0x4b40000119197423 */ /* 0x000fe2000000400c */
[----:B------:R-:W-:-:S03]  /*09e0*/  SHF.L.U32 R21, R21, 0x17, RZ ;  /* 0x0000001715157819 */ /* 0x000fc600000006ff */
[----:B------:R-:W-:-:S04]  /*09f0*/  FADD R22, R25, -12583039 ;  /* 0xcb40007f19167421 */ /* 0x000fc80000000000 */
[----:B------:R-:W-:Y:S01]  /*0a00*/  FFMA R22, R27, 1.4426950216293334961, -R22 ;  /* 0x3fb8aa3b1b167823 */ /* 0x000fe20000000816 */
[----:B0-----:R-:W-:-:S03]  /*0a10*/  FMUL R21, R21, R24 ;  /* 0x0000001815157220 */ /* 0x001fc60000400000 */
[----:B------:R-:W-:Y:S01]  /*0a20*/  FFMA R27, R27, 1.925963033500011079e-08, R22 ;  /* 0x32a570601b1b7823 */ /* 0x000fe20000000016 */
[----:B------:R-:W4:Y:S01]  /*0a30*/  LDG.E.CONSTANT R24, desc[UR6][R4.64+0x4] ;  /* 0x0000040604187981 */ /* 0x000f22000c1e9900 */
[----:B------:R-:W-:-:S03]  /*0a40*/  FFMA R26, R21, R19, R16 ;  /* 0x00000013151a7223 */ /* 0x000fc60000000010 */
[----:B------:R-:W5:Y:S04]  /*0a50*/  LDG.E.CONSTANT R22, desc[UR6][R4.64+0x8] ;  /* 0x0000080604167981 */ /* 0x000f68000c1e9900 */
[----:B------:R-:W5:Y:S04]  /*0a60*/  LDG.E.CONSTANT R21, desc[UR6][R6.64+-0x4] ;  /* 0xfffffc0606157981 */ /* 0x000f68000c1e9900 */
[----:B------:R-:W5:Y:S01]  /*0a70*/  LDG.E.CONSTANT R16, desc[UR6][R4.64+0xc] ;  /* 0x00000c0604107981 */ /* 0x000f62000c1e9900 */
[----:B------:R-:W0:Y:S01]  /*0a80*/  MUFU.EX2 R28, R27 ;  /* 0x0000001b001c7308 */ /* 0x000e220000000800 */
[----:B------:R-:W-:-:S05]  /*0a90*/  SHF.L.U32 R25, R25, 0x17, RZ ;  /* 0x0000001719197819 */ /* 0x000fca00000006ff */
[----:B0-----:R-:W-:Y:S01]  /*0aa0*/  FMUL R25, R25, R28 ;  /* 0x0000001c19197220 */ /* 0x001fe20000400000 */
[----:B--2---:R-:W-:-:S03]  /*0ab0*/  FADD R19, R18, -R9 ;  /* 0x8000000912137221 */ /* 0x004fc60000000000 */
[----:B---3--:R-:W-:Y:S01]  /*0ac0*/  FFMA R26, R25, R17, R26 ;  /* 0x00000011191a7223 */ /* 0x008fe2000000001a */
[----:B------:R-:W-:-:S04]  /*0ad0*/  FFMA.SAT R17, R19, R14, 0.5 ;  /* 0x3f00000013117423 */ /* 0x000fc8000000200e */
[----:B------:R-:W-:-:S04]  /*0ae0*/  FFMA.RM R17, R17, R12, 12582913 ;  /* 0x4b40000111117423 */ /* 0x000fc8000000400c */
[----:B------:R-:W-:-:S04]  /*0af0*/  FADD R18, R17, -12583039 ;  /* 0xcb40007f11127421 */ /* 0x000fc80000000000 */
[----:B------:R-:W-:Y:S01]  /*0b00*/  FFMA R18, R19, 1.4426950216293334961, -R18 ;  /* 0x3fb8aa3b13127823 */ /* 0x000fe20000000812 */
[----:B------:R-:W-:-:S03]  /*0b10*/  FADD R25, R20, -R9 ;  /* 0x8000000914197221 */ /* 0x000fc60000000000 */
[----:B------:R-:W-:Y:S01]  /*0b20*/  FFMA R28, R19, 1.925963033500011079e-08, R18 ;  /* 0x32a57060131c7823 */ /* 0x000fe20000000012 */
[----:B------:R-:W-:-:S04]  /*0b30*/  FFMA.SAT R19, R25, R14, 0.5 ;  /* 0x3f00000019137423 */ /* 0x000fc8000000200e */
[----:B------:R-:W-:Y:S02]  /*0b40*/  FFMA.RM R18, R19, R12, 12582913 ;  /* 0x4b40000113127423 */ /* 0x000fe4000000400c */
[----:B------:R-:W0:Y:S02]  /*0b50*/  MUFU.EX2 R19, R28 ;  /* 0x0000001c00137308 */ /* 0x000e240000000800 */
[----:B------:R-:W-:Y:S01]  /*0b60*/  FADD R20, R18, -12583039 ;  /* 0xcb40007f12147421 */ /* 0x000fe20000000000 */
[----:B------:R-:W-:-:S03]  /*0b70*/  SHF.L.U32 R17, R17, 0x17, RZ ;  /* 0x0000001711117819 */ /* 0x000fc600000006ff */
[----:B------:R-:W-:-:S04]  /*0b80*/  FFMA R20, R25, 1.4426950216293334961, -R20 ;  /* 0x3fb8aa3b19147823 */ /* 0x000fc80000000814 */
[----:B------:R-:W-:Y:S01]  /*0b90*/  FFMA R20, R25, 1.925963033500011079e-08, R20 ;  /* 0x32a5706019147823 */ /* 0x000fe20000000014 */
[----:B0-----:R-:W-:Y:S01]  /*0ba0*/  FMUL R25, R17, R19 ;  /* 0x0000001311197220 */ /* 0x001fe20000400000 */
[--C-:B----4-:R-:W-:Y:S01]  /*0bb0*/  FADD R17, R24, -R9.reuse ;  /* 0x8000000918117221 */ /* 0x110fe20000000000 */
[----:B-----5:R-:W-:-:S03]  /*0bc0*/  FADD R19, R22, -R9 ;  /* 0x8000000916137221 */ /* 0x020fc60000000000 */
[-C--:B------:R-:W-:Y:S01]  /*0bd0*/  FFMA.SAT R29, R17, R14.reuse, 0.5 ;  /* 0x3f000000111d7423 */ /* 0x080fe2000000200e */
[----:B------:R-:W-:Y:S01]  /*0be0*/  FFMA R21, R25, R21, R26 ;  /* 0x0000001519157223 */ /* 0x000fe2000000001a */
[----:B------:R-:W-:Y:S01]  /*0bf0*/  FFMA.SAT R22, R19, R14, 0.5 ;  /* 0x3f00000013167423 */ /* 0x000fe2000000200e */
[----:B------:R-:W-:Y:S01]  /*0c00*/  FADD R25, R16, -R9 ;  /* 0x8000000910197221 */ /* 0x000fe20000000000 */
[----:B------:R-:W-:Y:S01]  /*0c10*/  FFMA.RM R16, R29, R12, 12582913 ;  /* 0x4b4000011d107423 */ /* 0x000fe2000000400c */
[----:B------:R-:W-:Y:S02]  /*0c20*/  IMAD.SHL.U32 R27, R18, 0x800000, RZ ;  /* 0x00800000121b7824 */ /* 0x000fe400078e00ff */
[----:B------:R-:W-:Y:S01]  /*0c30*/  FFMA.SAT R29, R25, R14, 0.5 ;  /* 0x3f000000191d7423 */ /* 0x000fe2000000200e */
[----:B------:R-:W-:Y:S01]  /*0c40*/  FFMA.RM R14, R22, R12, 12582913 ;  /* 0x4b400001160e7423 */ /* 0x000fe2000000400c */
[----:B------:R-:W-:-:S03]  /*0c50*/  FADD R18, R16, -12583039 ;  /* 0xcb40007f10127421 */ /* 0x000fc60000000000 */
[----:B------:R-:W-:Y:S01]  /*0c60*/  FADD R22, R14, -12583039 ;  /* 0xcb40007f0e167421 */ /* 0x000fe20000000000 */
[----:B------:R-:W-:Y:S02]  /*0c70*/  FFMA R26, R17, 1.4426950216293334961, -R18 ;  /* 0x3fb8aa3b111a7823 */ /* 0x000fe40000000812 */
[----:B------:R-:W2:Y:S01]  /*0c80*/  LDG.E.CONSTANT R18, desc[UR6][R6.64] ;  /* 0x0000000606127981 */ /* 0x000ea2000c1e9900 */
[----:B------:R-:W-:-:S04]  /*0c90*/  FFMA R22, R19, 1.4426950216293334961, -R22 ;  /* 0x3fb8aa3b13167823 */ /* 0x000fc80000000816 */
[----:B------:R-:W-:Y:S02]  /*0ca0*/  FFMA R24, R19, 1.925963033500011079e-08, R22 ;  /* 0x32a5706013187823 */ /* 0x000fe40000000016 */
[----:B------:R-:W3:Y:S01]  /*0cb0*/  LDG.E.CONSTANT R22, desc[UR6][R6.64+0x4] ;  /* 0x0000040606167981 */ /* 0x000ee2000c1e9900 */
[----:B------:R-:W-:-:S03]  /*0cc0*/  FFMA R26, R17, 1.925963033500011079e-08, R26 ;  /* 0x32a57060111a7823 */ /* 0x000fc6000000001a */
[----:B------:R-:W4:Y:S04]  /*0cd0*/  LDG.E.CONSTANT R17, desc[UR6][R6.64+0x8] ;  /* 0x0000080606117981 */ /* 0x000f28000c1e9900 */
[----:B------:R0:W5:Y:S01]  /*0ce0*/  LDG.E.CONSTANT R19, desc[UR6][R6.64+0xc] ;  /* 0x00000c0606137981 */ /* 0x000162000c1e9900 */
[----:B------:R-:W-:Y:S01]  /*0cf0*/  FFMA.RM R12, R29, R12, 12582913 ;  /* 0x4b4000011d0c7423 */ /* 0x000fe2000000400c */
[----:B------:R-:W1:Y:S03]  /*0d00*/  MUFU.EX2 R20, R20 ;  /* 0x0000001400147308 */ /* 0x000e660000000800 */
[----:B------:R-:W-:-:S05]  /*0d10*/  FADD R28, R12, -12583039 ;  /* 0xcb40007f0c1c7421 */ /* 0x000fca0000000000 */
[----:B------:R-:W2:Y:S01]  /*0d20*/  MUFU.EX2 R26, R26 ;  /* 0x0000001a001a7308 */ /* 0x000ea20000000800 */
[----:B------:R-:W-:-:S04]  /*0d30*/  FFMA R28, R25, 1.4426950216293334961, -R28 ;  /* 0x3fb8aa3b191c7823 */ /* 0x000fc8000000081c */
[----:B------:R-:W-:-:S03]  /*0d40*/  FFMA R28, R25, 1.925963033500011079e-08, R28 ;  /* 0x32a57060191c7823 */ /* 0x000fc6000000001c */
[----:B------:R-:W3:Y:S01]  /*0d50*/  MUFU.EX2 R24, R24 ;  /* 0x0000001800187308 */ /* 0x000ee20000000800 */
[----:B------:R-:W-:Y:S01]  /*0d60*/  SHF.L.U32 R25, R16, 0x17, RZ ;  /* 0x0000001710197819 */ /* 0x000fe200000006ff */
[----:B-1----:R-:W-:Y:S01]  /*0d70*/  FMUL R20, R27, R20 ;  /* 0x000000141b147220 */ /* 0x002fe20000400000 */
[----:B------:R-:W-:-:S05]  /*0d80*/  IADD3 R15, PT, PT, R15, 0x8, RZ ;  /* 0x000000080f0f7810 */ /* 0x000fca0007ffe0ff */
[----:B------:R-:W1:Y:S01]  /*0d90*/  MUFU.EX2 R16, R28 ;  /* 0x0000001c00107308 */ /* 0x000e620000000800 */
[----:B------:R-:W-:Y:S02]  /*0da0*/  ISETP.NE.AND P2, PT, R15, RZ, PT ;  /* 0x000000ff0f00720c */ /* 0x000fe40003f45270 */
[----:B------:R-:W-:Y:S02]  /*0db0*/  IADD3 R4, P3, PT, R4, 0x20, RZ ;  /* 0x0000002004047810 */ /* 0x000fe40007f7e0ff */
[----:B0-----:R-:W-:Y:S02]  /*0dc0*/  IADD3 R6, P4, PT, R6, 0x20, RZ ;  /* 0x0000002006067810 */ /* 0x001fe40007f9e0ff */
[----:B------:R-:W-:Y:S02]  /*0dd0*/  IADD3.X R5, PT, PT, RZ, R5, RZ, P3, !PT ;  /* 0x00000005ff057210 */ /* 0x000fe40001ffe4ff */
[----:B------:R-:W-:Y:S01]  /*0de0*/  IADD3.X R7, PT, PT, RZ, R7, RZ, P4, !PT ;  /* 0x00000007ff077210 */ /* 0x000fe200027fe4ff */
[----:B--2---:R-:W-:Y:S01]  /*0df0*/  FFMA R21, R20, R18, R21 ;  /* 0x0000001214157223 */ /* 0x004fe20000000015 */
[----:B------:R-:W-:Y:S01]  /*0e00*/  FMUL R18, R25, R26 ;  /* 0x0000001a19127220 */ /* 0x000fe20000400000 */
[----:B------:R-:W-:-:S03]  /*0e10*/  SHF.L.U32 R25, R14, 0x17, RZ ;  /* 0x000000170e197819 */ /* 0x000fc600000006ff */
[----:B---3--:R-:W-:Y:S02]  /*0e20*/  FFMA R18, R18, R22, R21 ;  /* 0x0000001612127223 */ /* 0x008fe40000000015 */
[----:B------:R-:W-:Y:S01]  /*0e30*/  FMUL R25, R25, R24 ;  /* 0x0000001819197220 */ /* 0x000fe20000400000 */
[----:B------:R-:W-:-:S03]  /*0e40*/  IMAD.SHL.U32 R21, R12, 0x800000, RZ ;  /* 0x008000000c157824 */ /* 0x000fc600078e00ff */
[----:B----4-:R-:W-:Y:S01]  /*0e50*/  FFMA R18, R25, R17, R18 ;  /* 0x0000001119127223 */ /* 0x010fe20000000012 */
[----:B-1----:R-:W-:-:S04]  /*0e60*/  FMUL R21, R21, R16 ;  /* 0x0000001015157220 */ /* 0x002fc80000400000 */
[----:B-----5:R-:W-:Y:S01]  /*0e70*/  FFMA R16, R21, R19, R18 ;  /* 0x0000001315107223 */ /* 0x020fe20000000012 */
[----:B------:R-:W-:Y:S06]  /*0e80*/  @P2 BRA `(.L_x_8) ;  /* 0xfffffff8005c2947 */ /* 0x000fec000383ffff */
.L_x_7:
[----:B------:R-:W-:Y:S05]  /*0e90*/  @!P1 BRA `(.L_x_6) ;  /* 0x0000000400e09947 */ /* 0x000fea0003800000 */
[----:B------:R-:W-:Y:S02]  /*0ea0*/  ISETP.GE.U32.AND P1, PT, R23, 0x4, PT ;  /* 0x000000041700780c */ /* 0x000fe40003f26070 */
[----:B------:R-:W-:-:S04]  /*0eb0*/  LOP3.LUT R24, R10, 0x3, RZ, 0xc0, !PT ;  /* 0x000000030a187812 */ /* 0x000fc800078ec0ff */
[----:B------:R-:W-:-:S07]  /*0ec0*/  ISETP.NE.AND P2, PT, R24, RZ, PT ;  /* 0x000000ff1800720c */ /* 0x000fce0003f45270 */
[----:B------:R-:W-:Y:S06]  /*0ed0*/  @!P1 BRA `(.L_x_9) ;  /* 0x0000000000e49947 */ /* 0x000fec0003800000 */
[----:B------:R-:W-:Y:S01]  /*0ee0*/  IMAD.WIDE.U32 R26, R13, 0x4, R2 ;  /* 0x000000040d1a7825 */ /* 0x000fe200078e0002 */
[----:B------:R-:W0:Y:S04]  /*0ef0*/  LDC.64 R4, c[0x0][0x390] ;  /* 0x0000e400ff047b82 */ /* 0x000e280000000a00 */
[----:B------:R-:W2:Y:S04]  /*0f00*/  LDG.E.CONSTANT R18, desc[UR6][R26.64] ;  /* 0x000000061a127981 */ /* 0x000ea8000c1e9900 */
[----:B------:R-:W3:Y:S04]  /*0f10*/  LDG.E.CONSTANT R22, desc[UR6][R26.64+0x4] ;  /* 0x000004061a167981 */ /* 0x000ee8000c1e9900 */
[----:B------:R-:W4:Y:S04]  /*0f20*/  LDG.E.CONSTANT R14, desc[UR6][R26.64+0x8] ;  /* 0x000008061a0e7981 */ /* 0x000f28000c1e9900 */
[----:B------:R-:W5:Y:S01]  /*0f30*/  LDG.E.CONSTANT R20, desc[UR6][R26.64+0xc] ;  /* 0x00000c061a147981 */ /* 0x000f62000c1e9900 */
[----:B------:R-:W-:-:S04]  /*0f40*/  IADD3 R6, P1, PT, R0, R13, RZ ;  /* 0x0000000d00067210 */ /* 0x000fc80007f3e0ff */
[----:B------:R-:W-:Y:S02]  /*0f50*/  IADD3.X R7, PT, PT, RZ, R11, RZ, P1, !PT ;  /* 0x0000000bff077210 */ /* 0x000fe40000ffe4ff */
[----:B0-----:R-:W-:-:S04]  /*0f60*/  LEA R4, P1, R6, R4, 0x2 ;  /* 0x0000000406047211 */ /* 0x001fc800078210ff */
[----:B------:R-:W-:-:S05]  /*0f70*/  LEA.HI.X R5, R6, R5, R7, 0x2, P1 ;  /* 0x0000000506057211 */ /* 0x000fca00008f1407 */
[----:B------:R-:W5:Y:S04]  /*0f80*/  LDG.E.CONSTANT R15, desc[UR6][R4.64] ;  /* 0x00000006040f7981 */ /* 0x000f68000c1e9900 */
[----:B------:R-:W5:Y:S04]  /*0f90*/  LDG.E.CONSTANT R7, desc[UR6][R4.64+0x4] ;  /* 0x0000040604077981 */ /* 0x000f68000c1e9900 */
[----:B------:R-:W5:Y:S04]  /*0fa0*/  LDG.E.CONSTANT R6, desc[UR6][R4.64+0x8] ;  /* 0x0000080604067981 */ /* 0x000f68000c1e9900 */
[----:B------:R0:W5:Y:S01]  /*0fb0*/  LDG.E.CONSTANT R12, desc[UR6][R4.64+0xc] ;  /* 0x00000c06040c7981 */ /* 0x000162000c1e9900 */
[----:B------:R-:W-:Y:S01]  /*0fc0*/  IMAD.MOV.U32 R19, RZ, RZ, 0x3bbb989d ;  /* 0x3bbb989dff137424 */ /* 0x000fe200078e00ff */
[----:B------:R-:W-:-:S02]  /*0fd0*/  MOV R21, 0x437c0000 ;  /* 0x437c000000157802 */ /* 0x000fc40000000f00 */
[----:B------:R-:W-:Y:S01]  /*0fe0*/  IADD3 R13, PT, PT, R13, 0x4, RZ ;  /* 0x000000040d0d7810 */ /* 0x000fe20007ffe0ff */
[----:B--2---:R-:W-:-:S04]  /*0ff0*/  FADD R28, R18, -R9 ;  /* 0x80000009121c7221 */ /* 0x004fc80000000000 */
[----:B------:R-:W-:Y:S01]  /*1000*/  FFMA.SAT R18, R28, R19, 0.5 ;  /* 0x3f0000001c127423 */ /* 0x000fe20000002013 */
[----:B---3--:R-:W-:-:S03]  /*1010*/  FADD R22, R22, -R9 ;  /* 0x8000000916167221 */ /* 0x008fc60000000000 */
[----:B------:R-:W-:Y:S01]  /*1020*/  FFMA.RM R17, R18, R21, 12582913 ;  /* 0x4b40000112117423 */ /* 0x000fe20000004015 */
[----:B------:R-:W-:Y:S01]  /*1030*/  FFMA.SAT R18, R22, R19, 0.5 ;  /* 0x3f00000016127423 */ /* 0x000fe20000002013 */
[--C-:B----4-:R-:W-:Y:S02]  /*1040*/  FADD R14, R14, -R9.reuse ;  /* 0x800000090e0e7221 */ /* 0x110fe40000000000 */
[----:B------:R-:W-:Y:S01]  /*1050*/  FADD R23, R17, -12583039 ;  /* 0xcb40007f11177421 */ /* 0x000fe20000000000 */
[----:B------:R-:W-:Y:S01]  /*1060*/  FFMA.RM R18, R18, R21, 12582913 ;  /* 0x4b40000112127423 */ /* 0x000fe20000004015 */
[----:B0-----:R-:W-:Y:S01]  /*1070*/  FFMA.SAT R4, R14, R19, 0.5 ;  /* 0x3f0000000e047423 */ /* 0x001fe20000002013 */
[----:B-----5:R-:W-:Y:S01]  /*1080*/  FADD R20, R20, -R9 ;  /* 0x8000000914147221 */ /* 0x020fe20000000000 */
[----:B------:R-:W-:Y:S02]  /*1090*/  FFMA R23, R28, 1.4426950216293334961, -R23 ;  /* 0x3fb8aa3b1c177823 */ /* 0x000fe40000000817 */
[----:B------:R-:W-:Y:S01]  /*10a0*/  FFMA.RM R4, R4, R21, 12582913 ;  /* 0x4b40000104047423 */ /* 0x000fe20000004015 */
[----:B------:R-:W-:Y:S01]  /*10b0*/  FFMA.SAT R26, R20, R19, 0.5 ;  /* 0x3f000000141a7423 */ /* 0x000fe20000002013 */
[----:B------:R-:W-:Y:S01]  /*10c0*/  FFMA R5, R28, 1.925963033500011079e-08, R23 ;  /* 0x32a570601c057823 */ /* 0x000fe20000000017 */
[C---:B------:R-:W-:Y:S01]  /*10d0*/  FADD R23, R18.reuse, -12583039 ;  /* 0xcb40007f12177421 */ /* 0x040fe20000000000 */
[----:B------:R-:W-:Y:S01]  /*10e0*/  SHF.L.U32 R18, R18, 0x17, RZ ;  /* 0x0000001712127819 */ /* 0x000fe200000006ff */
[----:B------:R-:W-:-:S02]  /*10f0*/  FFMA.RM R21, R26, R21, 12582913 ;  /* 0x4b4000011a157423 */ /* 0x000fc40000004015 */
[C---:B------:R-:W-:Y:S01]  /*1100*/  FFMA R23, R22.reuse, 1.4426950216293334961, -R23 ;  /* 0x3fb8aa3b16177823 */ /* 0x040fe20000000817 */
[----:B------:R-:W0:Y:S01]  /*1110*/  MUFU.EX2 R5, R5 ;  /* 0x0000000500057308 */ /* 0x000e220000000800 */
[----:B------:R-:W-:Y:S02]  /*1120*/  FADD R25, R21, -12583039 ;  /* 0xcb40007f15197421 */ /* 0x000fe40000000000 */
[----:B------:R-:W-:Y:S01]  /*1130*/  FFMA R19, R22, 1.925963033500011079e-08, R23 ;  /* 0x32a5706016137823 */ /* 0x000fe20000000017 */
[----:B------:R-:W-:Y:S01]  /*1140*/  FADD R23, R4, -12583039 ;  /* 0xcb40007f04177421 */ /* 0x000fe20000000000 */
[----:B------:R-:W-:-:S03]  /*1150*/  FFMA R25, R20, 1.4426950216293334961, -R25 ;  /* 0x3fb8aa3b14197823 */ /* 0x000fc60000000819 */
[----:B------:R-:W-:Y:S01]  /*1160*/  FFMA R23, R14, 1.4426950216293334961, -R23 ;  /* 0x3fb8aa3b0e177823 */ /* 0x000fe20000000817 */
[----:B------:R-:W1:Y:S01]  /*1170*/  MUFU.EX2 R19, R19 ;  /* 0x0000001300137308 */ /* 0x000e620000000800 */
[----:B------:R-:W-:Y:S01]  /*1180*/  FFMA R25, R20, 1.925963033500011079e-08, R25 ;  /* 0x32a5706014197823 */ /* 0x000fe20000000019 */
[----:B------:R-:W-:Y:S01]  /*1190*/  SHF.L.U32 R20, R17, 0x17, RZ ;  /* 0x0000001711147819 */ /* 0x000fe200000006ff */
[----:B------:R-:W-:-:S05]  /*11a0*/  FFMA R14, R14, 1.925963033500011079e-08, R23 ;  /* 0x32a570600e0e7823 */ /* 0x000fca0000000017 */
[----:B------:R-:W2:Y:S01]  /*11b0*/  MUFU.EX2 R17, R25 ;  /* 0x0000001900117308 */ /* 0x000ea20000000800 */
[----:B0-----:R-:W-:-:S04]  /*11c0*/  FMUL R5, R20, R5 ;  /* 0x0000000514057220 */ /* 0x001fc80000400000 */
[----:B------:R-:W-:Y:S01]  /*11d0*/  FFMA R16, R5, R15, R16 ;  /* 0x0000000f05107223 */ /* 0x000fe20000000010 */
[----:B------:R-:W-:Y:S01]  /*11e0*/  IMAD.SHL.U32 R5, R4, 0x800000, RZ ;  /* 0x0080000004057824 */ /* 0x000fe200078e00ff */
[----:B------:R-:W-:Y:S01]  /*11f0*/  SHF.L.U32 R4, R21, 0x17, RZ ;  /* 0x0000001715047819 */ /* 0x000fe200000006ff */
[----:B------:R-:W0:Y:S01]  /*1200*/  MUFU.EX2 R14, R14 ;  /* 0x0000000e000e7308 */ /* 0x000e220000000800 */
[----:B-1----:R-:W-:-:S04]  /*1210*/  FMUL R19, R18, R19 ;  /* 0x0000001312137220 */ /* 0x002fc80000400000 */
[----:B------:R-:W-:Y:S01]  /*1220*/  FFMA R7, R19, R7, R16 ;  /* 0x0000000713077223 */ /* 0x000fe20000000010 */
[----:B--2---:R-:W-:Y:S01]  /*1230*/  FMUL R4, R4, R17 ;  /* 0x0000001104047220 */ /* 0x004fe20000400000 */
[----:B0-----:R-:W-:-:S04]  /*1240*/  FMUL R14, R5, R14 ;  /* 0x0000000e050e7220 */ /* 0x001fc80000400000 */
[----:B------:R-:W-:-:S04]  /*1250*/  FFMA R7, R14, R6, R7 ;  /* 0x000000060e077223 */ /* 0x000fc80000000007 */
[----:B------:R-:W-:-:S07]  /*1260*/  FFMA R16, R4, R12, R7 ;  /* 0x0000000c04107223 */ /* 0x000fce0000000007 */
.L_x_9:
[----:B------:R-:W-:Y:S05]  /*1270*/  @!P2 BRA `(.L_x_6) ;  /* 0x0000000000e8a947 */ /* 0x000fea0003800000 */
[----:B------:R-:W-:Y:S02]  /*1280*/  ISETP.NE.AND P1, PT, R24, 0x1, PT ;  /* 0x000000011800780c */ /* 0x000fe40003f25270 */
[----:B------:R-:W-:-:S04]  /*1290*/  LOP3.LUT R10, R10, 0x1, RZ, 0xc0, !PT ;  /* 0x000000010a0a7812 */ /* 0x000fc800078ec0ff */
[----:B------:R-:W-:-:S07]  /*12a0*/  ISETP.NE.U32.AND P2, PT, R10, 0x1, PT ;  /* 0x000000010a00780c */ /* 0x000fce0003f45070 */
[----:B------:R-:W-:Y:S06]  /*12b0*/  @!P1 BRA `(.L_x_10) ;  /* 0x0000000000849947 */ /* 0x000fec0003800000 */
[----:B------:R-:W-:Y:S01]  /*12c0*/  IMAD.WIDE.U32 R6, R13, 0x4, R2 ;  /* 0x000000040d067825 */ /* 0x000fe200078e0002 */
[----:B------:R-:W0:Y:S04]  /*12d0*/  LDC.64 R14, c[0x0][0x390] ;  /* 0x0000e400ff0e7b82 */ /* 0x000e280000000a00 */
[----:B------:R-:W2:Y:S04]  /*12e0*/  LDG.E.CONSTANT R10, desc[UR6][R6.64] ;  /* 0x00000006060a7981 */ /* 0x000ea8000c1e9900 */
[----:B------:R1:W3:Y:S01]  /*12f0*/  LDG.E.CONSTANT R12, desc[UR6][R6.64+0x4] ;  /* 0x00000406060c7981 */ /* 0x0002e2000c1e9900 */
[----:B------:R-:W-:-:S04]  /*1300*/  IADD3 R4, P1, PT, R0, R13, RZ ;  /* 0x0000000d00047210 */ /* 0x000fc80007f3e0ff */
[----:B------:R-:W-:Y:S02]  /*1310*/  IADD3.X R5, PT, PT, RZ, R11, RZ, P1, !PT ;  /* 0x0000000bff057210 */ /* 0x000fe40000ffe4ff */
[----:B0-----:R-:W-:-:S04]  /*1320*/  LEA R14, P1, R4, R14, 0x2 ;  /* 0x0000000e040e7211 */ /* 0x001fc800078210ff */
[----:B------:R-:W-:-:S05]  /*1330*/  LEA.HI.X R15, R4, R15, R5, 0x2, P1 ;  /* 0x0000000f040f7211 */ /* 0x000fca00008f1405 */
[----:B------:R-:W4:Y:S04]  /*1340*/  LDG.E.CONSTANT R5, desc[UR6][R14.64] ;  /* 0x000000060e057981 */ /* 0x000f28000c1e9900 */
[----:B------:R0:W5:Y:S01]  /*1350*/  LDG.E.CONSTANT R4, desc[UR6][R14.64+0x4] ;  /* 0x000004060e047981 */ /* 0x000162000c1e9900 */
[----:B------:R-:W-:Y:S02]  /*1360*/  HFMA2 R19, -RZ, RZ, 3.7421875, 0 ;  /* 0x437c0000ff137431 */ /* 0x000fe400000001ff */
[----:B------:R-:W-:Y:S01]  /*1370*/  IMAD.MOV.U32 R17, RZ, RZ, 0x3bbb989d ;  /* 0x3bbb989dff117424 */ /* 0x000fe200078e00ff */
[----:B------:R-:W-:Y:S01]  /*1380*/  IADD3 R13, PT, PT, R13, 0x2, RZ ;  /* 0x000000020d0d7810 */ /* 0x000fe20007ffe0ff */
[----:B--2---:R-:W-:-:S04]  /*1390*/  FADD R10, R10, -R9 ;  /* 0x800000090a0a7221 */ /* 0x004fc80000000000 */
[----:B-1----:R-:W-:Y:S01]  /*13a0*/  FFMA.SAT R6, R10, R17, 0.5 ;  /* 0x3f0000000a067423 */ /* 0x002fe20000002011 */
[----:B---3--:R-:W-:-:S03]  /*13b0*/  FADD R12, R12, -R9 ;  /* 0x800000090c0c7221 */ /* 0x008fc60000000000 */
[----:B------:R-:W-:Y:S01]  /*13c0*/  FFMA.RM R6, R6, R19, 12582913 ;  /* 0x4b40000106067423 */ /* 0x000fe20000004013 */
[----:B------:R-:W-:-:S03]  /*13d0*/  FFMA.SAT R18, R12, R17, 0.5 ;  /* 0x3f0000000c127423 */ /* 0x000fc60000002011 */
[----:B------:R-:W-:Y:S01]  /*13e0*/  FADD R7, R6, -12583039 ;  /* 0xcb40007f06077421 */ /* 0x000fe20000000000 */
[----:B------:R-:W-:Y:S01]  /*13f0*/  FFMA.RM R18, R18, R19, 12582913 ;  /* 0x4b40000112127423 */ /* 0x000fe20000004013 */
[----:B------:R-:W-:Y:S02]  /*1400*/  SHF.L.U32 R6, R6, 0x17, RZ ;  /* 0x0000001706067819 */ /* 0x000fe400000006ff */
[----:B------:R-:W-:Y:S01]  /*1410*/  FFMA R7, R10, 1.4426950216293334961, -R7 ;  /* 0x3fb8aa3b0a077823 */ /* 0x000fe20000000807 */
[C---:B0-----:R-:W-:Y:S01]  /*1420*/  FADD R15, R18.reuse, -12583039 ;  /* 0xcb40007f120f7421 */ /* 0x041fe20000000000 */
[----:B------:R-:W-:Y:S02]  /*1430*/  SHF.L.U32 R18, R18, 0x17, RZ ;  /* 0x0000001712127819 */ /* 0x000fe400000006ff */
[----:B------:R-:W-:Y:S01]  /*1440*/  FFMA R7, R10, 1.925963033500011079e-08, R7 ;  /* 0x32a570600a077823 */ /* 0x000fe20000000007 */
[----:B------:R-:W-:-:S04]  /*1450*/  FFMA R15, R12, 1.4426950216293334961, -R15 ;  /* 0x3fb8aa3b0c0f7823 */ /* 0x000fc8000000080f */
[----:B------:R-:W-:Y:S01]  /*1460*/  FFMA R12, R12, 1.925963033500011079e-08, R15 ;  /* 0x32a570600c0c7823 */ /* 0x000fe2000000000f */
[----:B------:R-:W0:Y:S08]  /*1470*/  MUFU.EX2 R7, R7 ;  /* 0x0000000700077308 */ /* 0x000e300000000800 */
[----:B------:R-:W1:Y:S01]  /*1480*/  MUFU.EX2 R17, R12 ;  /* 0x0000000c00117308 */ /* 0x000e620000000800 */
[----:B0-----:R-:W-:-:S04]  /*1490*/  FMUL R15, R6, R7 ;  /* 0x00000007060f7220 */ /* 0x001fc80000400000 */
[----:B----4-:R-:W-:Y:S01]  /*14a0*/  FFMA R5, R15, R5, R16 ;  /* 0x000000050f057223 */ /* 0x010fe20000000010 */
[----:B-1----:R-:W-:-:S04]  /*14b0*/  FMUL R18, R18, R17 ;  /* 0x0000001112127220 */ /* 0x002fc80000400000 */
[----:B-----5:R-:W-:-:S07]  /*14c0*/  FFMA R16, R18, R4, R5 ;  /* 0x0000000412107223 */ /* 0x020fce0000000005 */
.L_x_10:
[----:B------:R-:W-:Y:S05]  /*14d0*/  @P2 BRA `(.L_x_6) ;  /* 0x0000000000502947 */ /* 0x000fea0003800000 */
[----:B------:R-:W-:Y:S01]  /*14e0*/  IMAD.WIDE.U32 R4, R13, 0x4, R2 ;  /* 0x000000040d047825 */ /* 0x000fe200078e0002 */
[----:B------:R-:W0:Y:S05]  /*14f0*/  LDC.64 R6, c[0x0][0x390] ;  /* 0x0000e400ff067b82 */ /* 0x000e2a0000000a00 */
[----:B------:R-:W2:Y:S01]  /*1500*/  LDG.E.CONSTANT R4, desc[UR6][R4.64] ;  /* 0x0000000604047981 */ /* 0x000ea2000c1e9900 */
[----:B------:R-:W-:-:S05]  /*1510*/  IADD3 R13, P1, PT, R0, R13, RZ ;  /* 0x0000000d000d7210 */ /* 0x000fca0007f3e0ff */
[----:B------:R-:W-:Y:S01]  /*1520*/  IMAD.X R10, RZ, RZ, R11, P1 ;  /* 0x000000ffff0a7224 */ /* 0x000fe200008e060b */
[----:B0-----:R-:W-:-:S04]  /*1530*/  LEA R6, P1, R13, R6, 0x2 ;  /* 0x000000060d067211 */ /* 0x001fc800078210ff */
[----:B------:R-:W-:-:S05]  /*1540*/  LEA.HI.X R7, R13, R7, R10, 0x2, P1 ;  /* 0x000000070d077211 */ /* 0x000fca00008f140a */
[----:B------:R-:W3:Y:S01]  /*1550*/  LDG.E.CONSTANT R6, desc[UR6][R6.64] ;  /* 0x0000000606067981 */ /* 0x000ee2000c1e9900 */
[----:B------:R-:W-:Y:S01]  /*1560*/  HFMA2 R12, -RZ, RZ, 3.7421875, 0 ;  /* 0x437c0000ff0c7431 */ /* 0x000fe200000001ff */
[----:B------:R-:W-:Y:S01]  /*1570*/  MOV R11, 0x3bbb989d ;  /* 0x3bbb989d000b7802 */ /* 0x000fe20000000f00 */
[----:B--2---:R-:W-:-:S04]  /*1580*/  FADD R10, R4, -R9 ;  /* 0x80000009040a7221 */ /* 0x004fc80000000000 */
[----:B------:R-:W-:-:S04]  /*1590*/  FFMA.SAT R11, R10, R11, 0.5 ;  /* 0x3f0000000a0b7423 */ /* 0x000fc8000000200b */
[----:B------:R-:W-:-:S04]  /*15a0*/  FFMA.RM R11, R11, R12, 12582913 ;  /* 0x4b4000010b0b7423 */ /* 0x000fc8000000400c */
[C---:B------:R-:W-:Y:S01]  /*15b0*/  FADD R5, R11.reuse, -12583039 ;  /* 0xcb40007f0b057421 */ /* 0x040fe20000000000 */
[----:B------:R-:W-:-:S03]  /*15c0*/  SHF.L.U32 R11, R11, 0x17, RZ ;  /* 0x000000170b0b7819 */ /* 0x000fc600000006ff */
[----:B------:R-:W-:-:S04]  /*15d0*/  FFMA R5, R10, 1.4426950216293334961, -R5 ;  /* 0x3fb8aa3b0a057823 */ /* 0x000fc80000000805 */
[----:B------:R-:W-:-:S04]  /*15e0*/  FFMA R5, R10, 1.925963033500011079e-08, R5 ;  /* 0x32a570600a057823 */ /* 0x000fc80000000005 */
[----:B------:R-:W0:Y:S02]  /*15f0*/  MUFU.EX2 R4, R5 ;  /* 0x0000000500047308 */ /* 0x000e240000000800 */
[----:B0-----:R-:W-:-:S04]  /*1600*/  FMUL R11, R11, R4 ;  /* 0x000000040b0b7220 */ /* 0x001fc80000400000 */
[----:B---3--:R-:W-:-:S07]  /*1610*/  FFMA R16, R11, R6, R16 ;  /* 0x000000060b107223 */ /* 0x008fce0000000010 */
.L_x_6:
[----:B------:R-:W0:Y:S01]  /*1620*/  LDCU UR4, c[0x0][0x3a8] ;  /* 0x00007500ff0477ac */ /* 0x000e220008000800 */
[----:B------:R-:W-:Y:S01]  /*1630*/  BSSY.RECONVERGENT B0, `(.L_x_11) ;  /* 0x000000e000007945 */ /* 0x000fe20003800200 */
[----:B0-----:R-:W-:-:S04]  /*1640*/  MOV R5, UR4 ;  /* 0x0000000400057c02 */ /* 0x001fc80008000f00 */
[----:B------:R-:W-:-:S13]  /*1650*/  ISETP.GE.AND P1, PT, R8, R5, PT ;  /* 0x000000050800720c */ /* 0x000fda0003f26270 */
[----:B------:R-:W-:Y:S05]  /*1660*/  @P1 BRA `(.L_x_12) ;  /* 0x0000000000281947 */ /* 0x000fea0003800000 */
[----:B------:R-:W0:Y:S01]  /*1670*/  S2R R7, SR_CgaCtaId ;  /* 0x0000000000077919 */ /* 0x000e220000008800 */
[----:B------:R-:W1:Y:S01]  /*1680*/  LDC R11, c[0x0][0x360] ;  /* 0x0000d800ff0b7b82 */ /* 0x000e620000000800 */
[----:B------:R-:W-:Y:S01]  /*1690*/  MOV R4, 0x400 ;  /* 0x0000040000047802 */ /* 0x000fe20000000f00 */
[----:B------:R-:W-:-:S03]  /*16a0*/  IMAD.MOV.U32 R6, RZ, RZ, R8 ;  /* 0x000000ffff067224 */ /* 0x000fc600078e0008 */
[----:B0-----:R-:W-:-:S07]  /*16b0*/  LEA R4, R7, R4, 0x18 ;  /* 0x0000000407047211 */ /* 0x001fce00078ec0ff */
.L_x_13:
[----:B------:R-:W-:Y:S02]  /*16c0*/  LEA R7, R6, R4, 0x2 ;  /* 0x0000000406077211 */ /* 0x000fe400078e10ff */
[----:B-1----:R-:W-:-:S03]  /*16d0*/  IADD3 R6, PT, PT, R11, R6, RZ ;  /* 0x000000060b067210 */ /* 0x002fc60007ffe0ff */
[----:B------:R0:W-:Y:S01]  /*16e0*/  STS [R7], RZ ;  /* 0x000000ff07007388 */ /* 0x0001e20000000800 */
[----:B------:R-:W-:-:S13]  /*16f0*/  ISETP.GE.AND P1, PT, R6, R5, PT ;  /* 0x000000050600720c */ /* 0x000fda0003f26270 */
[----:B0-----:R-:W-:Y:S05]  /*1700*/  @!P1 BRA `(.L_x_13) ;  /* 0xfffffffc00ec9947 */ /* 0x001fea000383ffff */
.L_x_12:
[----:B------:R-:W-:Y:S05]  /*1710*/  BSYNC.RECONVERGENT B0 ;  /* 0x0000000000007941 */ /* 0x000fea0003800200 */
.L_x_11:
[----:B------:R-:W-:Y:S06]  /*1720*/  BAR.SYNC.DEFER_BLOCKING 0x0 ;  /* 0x0000000000007b1d */ /* 0x000fec0000010000 */
[----:B------:R-:W-:Y:S05]  /*1730*/  @!P0 BRA `(.L_x_14) ;  /* 0x0000000000b08947 */ /* 0x000fea0003800000 */
[----:B------:R-:W0:Y:S01]  /*1740*/  S2UR UR5, SR_CgaCtaId ;  /* 0x00000000000579c3 */ /* 0x000e220000008800 */
[----:B------:R-:W-:Y:S01]  /*1750*/  MOV R7, RZ ;  /* 0x000000ff00077202 */ /* 0x000fe20000000f00 */
[----:B------:R-:W-:Y:S01]  /*1760*/  UMOV UR4, 0x400 ;  /* 0x0000040000047882 */ /* 0x000fe20000000000 */
[----:B------:R-:W1:Y:S02]  /*1770*/  LDCU UR9, c[0x0][0x360] ;  /* 0x00006c00ff0977ac */ /* 0x000e640008000800 */
[----:B01----:R-:W-:-:S12]  /*1780*/  ULEA UR4, UR5, UR4, 0x18 ;  /* 0x0000000405047291 */ /* 0x003fd8000f8ec0ff */
.L_x_18:
[----:B0-----:R-:W0:Y:S01]  /*1790*/  LDC R5, c[0x0][0x3a8] ;  /* 0x0000ea00ff057b82 */ /* 0x001e220000000800 */
[----:B------:R-:W1:Y:S01]  /*17a0*/  LDCU.64 UR10, c[0x0][0x380] ;  /* 0x00007000ff0a77ac */ /* 0x000e620008000a00 */
[----:B------:R-:W-:Y:S01]  /*17b0*/  BSSY.RECONVERGENT B0, `(.L_x_15) ;  /* 0x0000020000007945 */ /* 0x000fe20003800200 */
[----:B0-----:R-:W-:-:S13]  /*17c0*/  ISETP.GE.AND P0, PT, R8, R5, PT ;  /* 0x000000050800720c */ /* 0x001fda0003f06270 */
[----:B-1----:R-:W-:Y:S05]  /*17d0*/  @P0 BRA `(.L_x_16) ;  /* 0x0000000000740947 */ /* 0x002fea0003800000 */
[----:B------:R-:W-:-:S06]  /*17e0*/  IMAD.WIDE.U32 R10, R7, 0x4, R2 ;  /* 0x00000004070a7825 */ /* 0x000fcc00078e0002 */
[----:B------:R-:W2:Y:S01]  /*17f0*/  LDG.E.CONSTANT R10, desc[UR6][R10.64] ;  /* 0x000000060a0a7981 */ /* 0x000ea2000c1e9900 */
[----:B------:R-:W-:Y:S02]  /*1800*/  HFMA2 R13, -RZ, RZ, 0.96630859375, -0.0022525787353515625 ;  /* 0x3bbb989dff0d7431 */ /* 0x000fe400000001ff */
[----:B------:R-:W-:Y:S02]  /*1810*/  IMAD.MOV.U32 R15, RZ, RZ, 0x437c0000 ;  /* 0x437c0000ff0f7424 */ /* 0x000fe400078e00ff */
[----:B--2---:R-:W-:-:S04]  /*1820*/  FADD R4, R10, -R9 ;  /* 0x800000090a047221 */ /* 0x004fc80000000000 */
[----:B------:R-:W-:-:S04]  /*1830*/  FFMA.SAT R6, R4, R13, 0.5 ;  /* 0x3f00000004067423 */ /* 0x000fc8000000200d */
[----:B------:R-:W-:-:S04]  /*1840*/  FFMA.RM R6, R6, R15, 12582913 ;  /* 0x4b40000106067423 */ /* 0x000fc8000000400f */
[C---:B------:R-:W-:Y:S01]  /*1850*/  FADD R13, R6.reuse, -12583039 ;  /* 0xcb40007f060d7421 */ /* 0x040fe20000000000 */
[----:B------:R-:W-:-:S03]  /*1860*/  SHF.L.U32 R6, R6, 0x17, RZ ;  /* 0x0000001706067819 */ /* 0x000fc600000006ff */
[----:B------:R-:W-:-:S04]  /*1870*/  FFMA R13, R4, 1.4426950216293334961, -R13 ;  /* 0x3fb8aa3b040d7823 */ /* 0x000fc8000000080d */
[----:B------:R-:W-:Y:S01]  /*1880*/  FFMA R13, R4, 1.925963033500011079e-08, R13 ;  /* 0x32a57060040d7823 */ /* 0x000fe2000000000d */
[----:B------:R-:W-:-:S05]  /*1890*/  IADD3 R4, PT, PT, R0, R7, RZ ;  /* 0x0000000700047210 */ /* 0x000fca0007ffe0ff */
[----:B------:R-:W0:Y:S01]  /*18a0*/  MUFU.EX2 R13, R13 ;  /* 0x0000000d000d7308 */ /* 0x000e220000000800 */
[----:B------:R-:W-:Y:S01]  /*18b0*/  IMAD R15, R4, R5, RZ ;  /* 0x00000005040f7224 */ /* 0x000fe200078e02ff */
[----:B------:R-:W-:-:S04]  /*18c0*/  MOV R4, R8 ;  /* 0x0000000800047202 */ /* 0x000fc80000000f00 */
[----:B------:R-:W-:Y:S01]  /*18d0*/  SHF.R.S32.HI R17, RZ, 0x1f, R15 ;  /* 0x0000001fff117819 */ /* 0x000fe2000001140f */
[----:B0-----:R-:W-:-:S07]  /*18e0*/  FMUL R12, R13, R6 ;  /* 0x000000060d0c7220 */ /* 0x001fce0000400000 */
.L_x_17:
[----:B0-----:R-:W-:-:S04]  /*18f0*/  IADD3 R6, P0, PT, R15, R4, RZ ;  /* 0x000000040f067210 */ /* 0x001fc80007f1e0ff */
[----:B------:R-:W-:Y:S02]  /*1900*/  LEA.HI.X.SX32 R11, R4, R17, 0x1, P0 ;  /* 0x00000011040b7211 */ /* 0x000fe400000f0eff */
[----:B------:R-:W-:-:S04]  /*1910*/  LEA R10, P0, R6, UR10, 0x2 ;  /* 0x0000000a060a7c11 */ /* 0x000fc8000f8010ff */
[----:B------:R-:W-:-:S05]  /*1920*/  LEA.HI.X R11, R6, UR11, R11, 0x2, P0 ;  /* 0x0000000b060b7c11 */ /* 0x000fca00080f140b */
[----:B------:R-:W2:Y:S01]  /*1930*/  LDG.E.CONSTANT R10, desc[UR6][R10.64] ;  /* 0x000000060a0a7981 */ /* 0x000ea2000c1e9900 */
[C---:B------:R-:W-:Y:S02]  /*1940*/  LEA R6, R4.reuse, UR4, 0x2 ;  /* 0x0000000404067c11 */ /* 0x040fe4000f8e10ff */
[----:B------:R-:W-:-:S03]  /*1950*/  IADD3 R4, PT, PT, R4, UR9, RZ ;  /* 0x0000000904047c10 */ /* 0x000fc6000fffe0ff */
[----:B------:R-:W2:Y:S01]  /*1960*/  LDS R13, [R6] ;  /* 0x00000000060d7984 */ /* 0x000ea20000000800 */
[----:B------:R-:W-:Y:S01]  /*1970*/  ISETP.GE.AND P0, PT, R4, R5, PT ;  /* 0x000000050400720c */ /* 0x000fe20003f06270 */
[----:B--2---:R-:W-:-:S05]  /*1980*/  FFMA R13, R12, R10, R13 ;  /* 0x0000000a0c0d7223 */ /* 0x004fca000000000d */
[----:B------:R0:W-:Y:S07]  /*1990*/  STS [R6], R13 ;  /* 0x0000000d06007388 */ /* 0x0001ee0000000800 */
[----:B------:R-:W-:Y:S05]  /*19a0*/  @!P0 BRA `(.L_x_17) ;  /* 0xfffffffc00d08947 */ /* 0x000fea000383ffff */
.L_x_16:
[----:B------:R-:W-:Y:S05]  /*19b0*/  BSYNC.RECONVERGENT B0 ;  /* 0x0000000000007941 */ /* 0x000fea0003800200 */
.L_x_15:
[----:B------:R-:W1:Y:S01]  /*19c0*/  LDCU UR5, c[0x0][0x3a4] ;  /* 0x00007480ff0577ac */ /* 0x000e620008000800 */
[----:B------:R-:W-:-:S05]  /*19d0*/  VIADD R7, R7, 0x1 ;  /* 0x0000000107077836 */ /* 0x000fca0000000000 */
[----:B-1----:R-:W-:-:S13]  /*19e0*/  ISETP.NE.AND P0, PT, R7, UR5, PT ;  /* 0x0000000507007c0c */ /* 0x002fda000bf05270 */
[----:B------:R-:W-:Y:S05]  /*19f0*/  @P0 BRA `(.L_x_18) ;  /* 0xfffffffc00640947 */ /* 0x000fea000383ffff */
.L_x_14:
[----:B------:R-:W-:Y:S01]  /*1a00*/  BAR.SYNC.DEFER_BLOCKING 0x0 ;  /* 0x0000000000007b1d */ /* 0x000fe20000010000 */
[----:B------:R-:W-:Y:S01]  /*1a10*/  ISETP.GE.AND P0, PT, R8, R5, PT ;  /* 0x000000050800720c */ /* 0x000fe20003f06270 */
[----:B------:R-:W-:-:S12]  /*1a20*/  IMAD R5, R5, UR8, RZ ;  /* 0x0000000805057c24 */ /* 0x000fd8000f8e02ff */
[----:B------:R-:W-:Y:S05]  /*1a30*/  @P0 EXIT ;  /* 0x000000000000094d */ /* 0x000fea0003800000 */
[----:B------:R-:W-:Y:S01]  /*1a40*/  IADD3 R0, PT, PT, R16, 0x1800000, RZ ;  /* 0x0180000010007810 */ /* 0x000fe20007ffe0ff */
[----:B------:R-:W1:Y:S03]  /*1a50*/  LDCU UR8, c[0x0][0x360] ;  /* 0x00006c00ff0877ac */ /* 0x000e660008000800 */
[----:B------:R-:W-:-:S04]  /*1a60*/  LOP3.LUT R0, R0, 0x7f800000, RZ, 0xc0, !PT ;  /* 0x7f80000000007812 */ /* 0x000fc800078ec0ff */
[----:B------:R-:W-:-:S13]  /*1a70*/  ISETP.GT.U32.AND P0, PT, R0, 0x1ffffff, PT ;  /* 0x01ffffff0000780c */ /* 0x000fda0003f04070 */
[----:B-1----:R-:W-:Y:S05]  /*1a80*/  @P0 BRA `(.L_x_19) ;  /* 0x0000000000100947 */ /* 0x002fea0003800000 */
[----:B------:R-:W-:Y:S02]  /*1a90*/  MOV R0, R16 ;  /* 0x0000001000007202 */ /* 0x000fe40000000f00 */
[----:B------:R-:W-:-:S07]  /*1aa0*/  MOV R2, 0x1ac0 ;  /* 0x00001ac000027802 */ /* 0x000fce0000000f00 */
[----:B0-----:R-:W-:Y:S05]  /*1ab0*/  CALL.REL.NOINC `($__internal_0_$__cuda_sm20_rcp_rn_f32_slowpath) ;  /* 0x0000000000687944 */ /* 0x001fea0003c00000 */
[----:B------:R-:W-:Y:S05]  /*1ac0*/  BRA `(.L_x_20) ;  /* 0x0000000000107947 */ /* 0x000fea0003800000 */
.L_x_19:
[----:B------:R-:W1:Y:S02]  /*1ad0*/  MUFU.RCP R3, R16 ;  /* 0x0000001000037308 */ /* 0x000e640000001000 */
[----:B-1----:R-:W-:-:S04]  /*1ae0*/  FFMA R0, R3, R16, -1 ;  /* 0xbf80000003007423 */ /* 0x002fc80000000010 */
[----:B------:R-:W-:-:S04]  /*1af0*/  FADD.FTZ R0, -R0, -RZ ;  /* 0x800000ff00007221 */ /* 0x000fc80000010100 */
[----:B------:R-:W-:-:S07]  /*1b00*/  FFMA R0, R3, R0, R3 ;  /* 0x0000000003007223 */ /* 0x000fce0000000003 */
.L_x_20:
[----:B------:R-:W1:Y:S01]  /*1b10*/  S2UR UR5, SR_CgaCtaId ;  /* 0x00000000000579c3 */ /* 0x000e620000008800 */
[----:B------:R-:W-:Y:S01]  /*1b20*/  FSETP.GT.AND P0, PT, R16, RZ, PT ;  /* 0x000000ff1000720b */ /* 0x000fe20003f04000 */
[----:B------:R-:W-:Y:S01]  /*1b30*/  UMOV UR4, 0x400 ;  /* 0x0000040000047882 */ /* 0x000fe20000000000 */
[----:B------:R-:W2:Y:S02]  /*1b40*/  LDCU UR9, c[0x0][0x3a8] ;  /* 0x00007500ff0977ac */ /* 0x000ea40008000800 */
[----:B------:R-:W-:Y:S01]  /*1b50*/  FSEL R9, R0, RZ, P0 ;  /* 0x000000ff00097208 */ /* 0x000fe20000000000 */
[----:B------:R-:W3:Y:S02]  /*1b60*/  LDCU.64 UR10, c[0x0][0x398] ;  /* 0x00007300ff0a77ac */ /* 0x000ee40008000a00 */
[----:B-123--:R-:W-:-:S12]  /*1b70*/  ULEA UR4, UR5, UR4, 0x18 ;  /* 0x0000000405047291 */ /* 0x00efd8000f8ec0ff */
.L_x_21:
[C---:B------:R-:W-:Y:S02]  /*1b80*/  LEA R0, R8.reuse, UR4, 0x2 ;  /* 0x0000000408007c11 */ /* 0x040fe4000f8e10ff */
[----:B-1----:R-:W-:Y:S02]  /*1b90*/  SHF.R.S32.HI R2, RZ, 0x1f, R8 ;  /* 0x0000001fff027819 */ /* 0x002fe40000011408 */
[C---:B0-----:R-:W-:Y:S02]  /*1ba0*/  IADD3 R6, P0, PT, R5.reuse, R8, RZ ;  /* 0x0000000805067210 */ /* 0x041fe40007f1e0ff */
[----:B------:R-:W0:Y:S01]  /*1bb0*/  LDS R0, [R0] ;  /* 0x0000000000007984 */ /* 0x000e220000000800 */
[----:B------:R-:W-:Y:S02]  /*1bc0*/  IADD3 R8, PT, PT, R8, UR8, RZ ;  /* 0x0000000808087c10 */ /* 0x000fe4000fffe0ff */
[----:B------:R-:W-:Y:S02]  /*1bd0*/  LEA.HI.X.SX32 R7, R5, R2, 0x1, P0 ;  /* 0x0000000205077211 */ /* 0x000fe400000f0eff */
[----:B------:R-:W-:Y:S01]  /*1be0*/  LEA R2, P0, R6, UR10, 0x1 ;  /* 0x0000000a06027c11 */ /* 0x000fe2000f8008ff */
[----:B0-----:R-:W-:-:S05]  /*1bf0*/  FMUL R3, R9, R0 ;  /* 0x0000000009037220 */ /* 0x001fca0000400000 */
[----:B------:R-:W-:Y:S02]  /*1c00*/  F2FP.F16.F32.PACK_AB R4, RZ, R3 ;  /* 0x00000003ff04723e */ /* 0x000fe400000000ff */
[----:B------:R-:W-:Y:S02]  /*1c10*/  LEA.HI.X R3, R6, UR11, R7, 0x1, P0 ;  /* 0x0000000b06037c11 */ /* 0x000fe400080f0c07 */
[----:B------:R-:W-:-:S03]  /*1c20*/  ISETP.GE.AND P0, PT, R8, UR9, PT ;  /* 0x0000000908007c0c */ /* 0x000fc6000bf06270 */
[----:B------:R1:W-:Y:S10]  /*1c30*/  STG.E.U16 desc[UR6][R2.64], R4 ;  /* 0x0000000402007986 */ /* 0x0003f4000c101506 */
[----:B------:R-:W-:Y:S05]  /*1c40*/  @!P0 BRA `(.L_x_21) ;  /* 0xfffffffc00cc8947 */ /* 0x000fea000383ffff */
[----:B------:R-:W-:Y:S05]  /*1c50*/  EXIT ;  /* 0x000000000000794d */ /* 0x000fea0003800000 */
        .weak           $__internal_0_$__cuda_sm20_rcp_rn_f32_slowpath
        .type           $__internal_0_$__cuda_sm20_rcp_rn_f32_slowpath,@function
        .size           $__internal_0_$__cuda_sm20_rcp_rn_f32_slowpath,(.L_x_92 - $__internal_0_$__cuda_sm20_rcp_rn_f32_slowpath)
$__internal_0_$__cuda_sm20_rcp_rn_f32_slowpath:
[----:B------:R-:W-:-:S04]  /*1c60*/  SHF.L.U32 R3, R0, 0x1, RZ ;  /* 0x0000000100037819 */ /* 0x000fc800000006ff */
[----:B------:R-:W-:-:S04]  /*1c70*/  SHF.R.U32.HI R10, RZ, 0x18, R3 ;  /* 0x00000018ff0a7819 */ /* 0x000fc80000011603 */
[----:B------:R-:W-:-:S13]  /*1c80*/  ISETP.NE.U32.AND P0, PT, R10, RZ, PT ;  /* 0x000000ff0a00720c */ /* 0x000fda0003f05070 */
[----:B------:R-:W-:Y:S05]  /*1c90*/  @P0 BRA `(.L_x_22) ;  /* 0x00000000002c0947 */ /* 0x000fea0003800000 */
[----:B------:R-:W-:-:S05]  /*1ca0*/  IMAD.SHL.U32 R3, R0, 0x2, RZ ;  /* 0x0000000200037824 */ /* 0x000fca00078e00ff */
[----:B------:R-:W-:-:S13]  /*1cb0*/  ISETP.NE.AND P0, PT, R3, RZ, PT ;  /* 0x000000ff0300720c */ /* 0x000fda0003f05270 */
[----:B------:R2:W3:Y:S01]  /*1cc0*/  @!P0 MUFU.RCP R3, R0 ;  /* 0x0000000000038308 */ /* 0x0004e20000001000 */
[----:B------:R-:W-:Y:S05]  /*1cd0*/  @!P0 BRA `(.L_x_23) ;  /* 0x0000000000a48947 */ /* 0x000fea0003800000 */
[----:B------:R-:W-:-:S04]  /*1ce0*/  FFMA R4, R0, 1.84467440737095516160e+19, RZ ;  /* 0x5f80000000047823 */ /* 0x000fc800000000ff */
[----:B---3--:R-:W2:Y:S02]  /*1cf0*/  MUFU.RCP R3, R4 ;  /* 0x0000000400037308 */ /* 0x008ea40000001000 */
[----:B--2---:R-:W-:-:S04]  /*1d00*/  FFMA R0, R4, R3, -1 ;  /* 0xbf80000004007423 */ /* 0x004fc80000000003 */
[----:B------:R-:W-:-:S04]  /*1d10*/  FADD.FTZ R0, -R0, -RZ ;  /* 0x800000ff00007221 */ /* 0x000fc80000010100 */
[----:B------:R-:W-:-:S04]  /*1d20*/  FFMA R0, R3, R0, R3 ;  /* 0x0000000003007223 */ /* 0x000fc80000000003 */
[----:B------:R-:W-:Y:S01]  /*1d30*/  FFMA R3, R0, 1.84467440737095516160e+19, RZ ;  /* 0x5f80000000037823 */ /* 0x000fe200000000ff */
[----:B------:R-:W-:Y:S06]  /*1d40*/  BRA `(.L_x_23) ;  /* 0x0000000000887947 */ /* 0x000fec0003800000 */
.L_x_22:
[----:B------:R-:W-:-:S04]  /*1d50*/  IADD3 R12, PT, PT, R10, -0xfd, RZ ;  /* 0xffffff030a0c7810 */ /* 0x000fc80007ffe0ff */
[----:B------:R-:W-:-:S13]  /*1d60*/  ISETP.GT.U32.AND P0, PT, R12, 0x1, PT ;  /* 0x000000010c00780c */ /* 0x000fda0003f04070 */
[----:B------:R-:W-:Y:S05]  /*1d70*/  @P0 BRA `(.L_x_24) ;  /* 0x0000000000780947 */ /* 0x000fea0003800000 */
[----:B------:R-:W-:Y:S01]  /*1d80*/  LOP3.LUT R3, R0, 0x7fffff, RZ, 0xc0, !PT ;  /* 0x007fffff00037812 */ /* 0x000fe200078ec0ff */
[----:B------:R-:W-:-:S03]  /*1d90*/  HFMA2 R9, -RZ, RZ, 0, 1.78813934326171875e-07 ;  /* 0x00000003ff097431 */ /* 0x000fc600000001ff */
[----:B------:R-:W-:-:S04]  /*1da0*/  LOP3.LUT R3, R3, 0x3f800000, RZ, 0xfc, !PT ;  /* 0x3f80000003037812 */ /* 0x000fc800078efcff */
[----:B------:R-:W0:Y:S01]  /*1db0*/  MUFU.RCP R4, R3 ;  /* 0x0000000300047308 */ /* 0x000e220000001000 */
[----:B------:R-:W-:Y:S01]  /*1dc0*/  SHF.L.U32 R9, R9, R12, RZ ;  /* 0x0000000c09097219 */ /* 0x000fe200000006ff */
[----:B0-----:R-:W-:-:S04]  /*1dd0*/  FFMA R6, R3, R4, -1 ;  /* 0xbf80000003067423 */ /* 0x001fc80000000004 */
[----:B------:R-:W-:-:S04]  /*1de0*/  FADD.FTZ R7, -R6, -RZ ;  /* 0x800000ff06077221 */ /* 0x000fc80000010100 */
[CCC-:B------:R-:W-:Y:S01]  /*1df0*/  FFMA.RM R6, R4.reuse, R7.reuse, R4.reuse ;  /* 0x0000000704067223 */ /* 0x1c0fe20000004004 */
[----:B------:R-:W-:-:S04]  /*1e00*/  FFMA.RP R7, R4, R7, R4 ;  /* 0x0000000704077223 */ /* 0x000fc80000008004 */
[C---:B------:R-:W-:Y:S02]  /*1e10*/  LOP3.LUT R4, R6.reuse, 0x7fffff, RZ, 0xc0, !PT ;  /* 0x007fffff06047812 */ /* 0x040fe400078ec0ff */
[----:B------:R-:W-:Y:S02]  /*1e20*/  FSETP.NEU.FTZ.AND P0, PT, R6, R7, PT ;  /* 0x000000070600720b */ /* 0x000fe40003f1d000 */
[----:B------:R-:W-:Y:S02]  /*1e30*/  LOP3.LUT R4, R4, 0x800000, RZ, 0xfc, !PT ;  /* 0x0080000004047812 */ /* 0x000fe400078efcff */
[----:B------:R-:W-:Y:S02]  /*1e40*/  SEL R6, RZ, 0xffffffff, !P0 ;  /* 0xffffffffff067807 */ /* 0x000fe40004000000 */
[----:B------:R-:W-:Y:S02]  /*1e50*/  LOP3.LUT R9, R9, R4, RZ, 0xc0, !PT ;  /* 0x0000000409097212 */ /* 0x000fe400078ec0ff */
[----:B------:R-:W-:-:S02]  /*1e60*/  IADD3 R3, PT, PT, -R6, RZ, RZ ;  /* 0x000000ff06037210 */ /* 0x000fc40007ffe1ff */
[-C--:B------:R-:W-:Y:S02]  /*1e70*/  SHF.R.U32.HI R9, RZ, R12.reuse, R9 ;  /* 0x0000000cff097219 */ /* 0x080fe40000011609 */
[----:B------:R-:W-:Y:S02]  /*1e80*/  LOP3.LUT P1, RZ, R3, R12, R4, 0xf8, !PT ;  /* 0x0000000c03ff7212 */ /* 0x000fe4000782f804 */
[C---:B------:R-:W-:Y:S02]  /*1e90*/  LOP3.LUT P0, RZ, R9.reuse, 0x1, RZ, 0xc0, !PT ;  /* 0x0000000109ff7812 */ /* 0x040fe4000780c0ff */
[----:B------:R-:W-:-:S04]  /*1ea0*/  LOP3.LUT P2, RZ, R9, 0x2, RZ, 0xc0, !PT ;  /* 0x0000000209ff7812 */ /* 0x000fc8000784c0ff */
[----:B------:R-:W-:Y:S02]  /*1eb0*/  PLOP3.LUT P0, PT, P0, P1, P2, 0xe0, 0x0 ;  /* 0x000000000000781c */ /* 0x000fe40000703c20 */
[----:B------:R-:W-:Y:S02]  /*1ec0*/  LOP3.LUT P1, RZ, R0, 0x7fffff, RZ, 0xc0, !PT ;  /* 0x007fffff00ff7812 */ /* 0x000fe4000782c0ff */
[----:B------:R-:W-:-:S04]  /*1ed0*/  SEL R3, RZ, 0x1, !P0 ;  /* 0x00000001ff037807 */ /* 0x000fc80004000000 */
[----:B------:R-:W-:-:S04]  /*1ee0*/  IADD3 R3, PT, PT, -R3, RZ, RZ ;  /* 0x000000ff03037210 */ /* 0x000fc80007ffe1ff */
[----:B------:R-:W-:Y:S01]  /*1ef0*/  ISETP.GE.AND P0, PT, R3, RZ, PT ;  /* 0x000000ff0300720c */ /* 0x000fe20003f06270 */
[----:B------:R-:W-:-:S05]  /*1f00*/  VIADD R3, R10, 0xffffff04 ;  /* 0xffffff040a037836 */ /* 0x000fca0000000000 */
[----:B------:R-:W-:-:S07]  /*1f10*/  SHF.R.U32.HI R3, RZ, R3, R4 ;  /* 0x00000003ff037219 */ /* 0x000fce0000011604 */
[----:B------:R-:W-:-:S04]  /*1f20*/  @!P0 IADD3 R3, PT, PT, R3, 0x1, RZ ;  /* 0x0000000103038810 */ /* 0x000fc80007ffe0ff */
[----:B------:R-:W-:-:S04]  /*1f30*/  @!P1 SHF.L.U32 R3, R3, 0x1, RZ ;  /* 0x0000000103039819 */ /* 0x000fc800000006ff */
[----:B------:R-:W-:Y:S01]  /*1f40*/  LOP3.LUT R3, R3, 0x80000000, R0, 0xf8, !PT ;  /* 0x8000000003037812 */ /* 0x000fe200078ef800 */
[----:B------:R-:W-:Y:S06]  /*1f50*/  BRA `(.L_x_23) ;  /* 0x0000000000047947 */ /* 0x000fec0003800000 */
.L_x_24:
[----:B------:R0:W1:Y:S02]  /*1f60*/  MUFU.RCP R3, R0 ;  /* 0x0000000000037308 */ /* 0x0000640000001000 */
.L_x_23:
[----:B0123--:R-:W-:Y:S02]  /*1f70*/  MOV R0, R3 ;  /* 0x0000000300007202 */ /* 0x00ffe40000000f00 */
[----:B------:R-:W-:-:S04]  /*1f80*/  MOV R3, 0x0 ;  /* 0x0000000000037802 */ /* 0x000fc80000000f00 */
[----:B------:R-:W-:Y:S05]  /*1f90*/  RET.REL.NODEC R2 `(_ZN8pygpukit3ops14flash_decoding32flash_decoding_phase2_f16_kernelEPKfS3_S3_P6__halfiii) ;  /* 0xffffffe002187950 */ /* 0x000fea0003c3ffff */
.L_x_25:
[----:B------:R-:W-:-:S00]  /*1fa0*/  BRA `(.L_x_25) ;  /* 0xfffffffc00fc7947 */ /* 0x000fc0000383ffff */
[----:B------:R-:W-:-:S00]  /*1fb0*/  NOP ;  /* 0x0000000000007918 */ /* 0x000fc00000000000 */
        /* <DEDUP_REMOVED lines=12> */
.L_x_92:


//--------------------- .text._ZN8pygpukit3ops14flash_decoding32flash_decoding_phase1_f16_kernelEPK6__halfS4_S4_PfS5_S5_iiiiif --------------------------
	.section	.text._ZN8pygpukit3ops14flash_decoding32flash_decoding_phase1_f16_kernelEPK6__halfS4_S4_PfS5_S5_iiiiif,"ax",@progbits
	.align	128
        .global         _ZN8pygpukit3ops14flash_decoding32flash_decoding_phase1_f16_kernelEPK6__halfS4_S4_PfS5_S5_iiiiif
        .type           _ZN8pygpukit3ops14flash_decoding32flash_decoding_phase1_f16_kernelEPK6__halfS4_S4_PfS5_S5_iiiiif,@function
        .size           _ZN8pygpukit3ops14flash_decoding32flash_decoding_phase1_f16_kernelEPK6__halfS4_S4_PfS5_S5_iiiiif,(.L_x_94 - _ZN8pygpukit3ops14flash_decoding32flash_decoding_phase1_f16_kernelEPK6__halfS4_S4_PfS5_S5_iiiiif)
        .other          _ZN8pygpukit3ops14flash_decoding32flash_decoding_phase1_f16_kernelEPK6__halfS4_S4_PfS5_S5_iiiiif,@"STO_CUDA_ENTRY STV_DEFAULT"
_ZN8pygpukit3ops14flash_decoding32flash_decoding_phase1_f16_kernelEPK6__halfS4_S4_PfS5_S5_iiiiif:
.text._ZN8pygpukit3ops14flash_decoding32flash_decoding_phase1_f16_kernelEPK6__halfS4_S4_PfS5_S5_iiiiif:
[----:B------:R-:W-:Y:S08]  /*0000*/  LDC R1, c[0x0][0x37c] ;  /* 0x0000df00ff017b82 */ /* 0x000ff00000000800 */
[----:B------:R-:W0:Y:S01]  /*0010*/  S2UR UR14, SR_CTAID.X ;  /* 0x00000000000e79c3 */ /* 0x000e220000002500 */
[----:B------:R-:W1:Y:S01]  /*0020*/  LDCU UR5, c[0x0][0x3b8] ;  /* 0x00007700ff0577ac */ /* 0x000e620008000800 */
[----:B------:R-:W2:Y:S01]  /*0030*/  S2R R17, SR_TID.X ;  /* 0x0000000000117919 */ /* 0x000ea20000002100 */
[----:B------:R-:W3:Y:S05]  /*0040*/  LDCU UR8, c[0x0][0x3c0] ;  /* 0x00007800ff0877ac */ /* 0x000eea0008000800 */
[----:B------:R-:W3:Y:S01]  /*0050*/  S2UR UR10, SR_CTAID.Y ;  /* 0x00000000000a79c3 */ /* 0x000ee20000002600 */
[----:B------:R-:W4:Y:S01]  /*0060*/  LDCU.64 UR12, c[0x0][0x358] ;  /* 0x00006b00ff0c77ac */ /* 0x000f220008000a00 */
[----:B0-----:R-:W-:-:S04]  /*0070*/  ULEA UR4, UR14, 0x100, 0x8 ;  /* 0x000001000e047891 */ /* 0x001fc8000f8e40ff */
[----:B-1----:R-:W-:-:S04]  /*0080*/  UISETP.LT.AND UP0, UPT, UR4, UR5, UPT ;  /* 0x000000050400728c */ /* 0x002fc8000bf01270 */
[----:B------:R-:W-:Y:S02]  /*0090*/  USEL UR4, UR4, UR5, UP0 ;  /* 0x0000000504047287 */ /* 0x000fe40008000000 */
[----:B---3--:R-:W-:Y:S02]  /*00a0*/  UIMAD UR8, UR10, UR8, UR14 ;  /* 0x000000080a0872a4 */ /* 0x008fe4000f8e020e */
[----:B------:R-:W-:-:S04]  /*00b0*/  UIMAD UR5, UR14, -0x100, UR4 ;  /* 0xffffff000e0578a4 */ /* 0x000fc8000f8e0204 */
[----:B------:R-:W-:-:S09]  /*00c0*/  UISETP.GT.AND UP0, UPT, UR5, URZ, UPT ;  /* 0x000000ff0500728c */ /* 0x000fd2000bf04270 */
[----:B--2-4-:R-:W-:Y:S05]  /*00d0*/  BRA.U UP0, `(.L_x_26) ;  /* 0x00000005005c7547 */ /* 0x014fea000b800000 */
[----:B------:R-:W0:Y:S01]  /*00e0*/  LDC.64 R2, c[0x0][0x3a0] ;  /* 0x0000e800ff027b82 */ /* 0x000e220000000a00 */
[----:B------:R-:W1:Y:S01]  /*00f0*/  LDCU UR6, c[0x0][0x3b4] ;  /* 0x00007680ff0677ac */ /* 0x000e620008000800 */
[----:B------:R-:W-:Y:S01]  /*0100*/  ISETP.NE.AND P0, PT, R17, RZ, PT ;  /* 0x000000ff1100720c */ /* 0x000fe20003f05270 */
[----:B------:R-:W-:Y:S02]  /*0110*/  IMAD.U32 R7, RZ, RZ, UR8 ;  /* 0x00000008ff077e24 */ /* 0x000fe4000f8e00ff */
[----:B------:R-:W-:-:S03]  /*0120*/  IMAD.U32 R9, RZ, RZ, UR8 ;  /* 0x00000008ff097e24 */ /* 0x000fc6000f8e00ff */
[----:B------:R-:W2:Y:S01]  /*0130*/  LDC.64 R4, c[0x0][0x3a8] ;  /* 0x0000ea00ff047b82 */ /* 0x000ea20000000a00 */
[----:B-1----:R-:W-:-:S06]  /*0140*/  ISETP.GE.AND P1, PT, R17, UR6, PT ;  /* 0x0000000611007c0c */ /* 0x002fcc000bf26270 */
[----:B0-----:R-:W-:Y:S01]  /*0150*/  @!P0 IMAD.WIDE R2, R7, 0x4, R2 ;  /* 0x0000000407028825 */ /* 0x001fe200078e0202 */
[----:B------:R-:W-:-:S05]  /*0160*/  @!P0 MOV R7, 0xff7fffff ;  /* 0xff7fffff00078802 */ /* 0x000fca0000000f00 */
[----:B------:R0:W-:Y:S01]  /*0170*/  @!P0 STG.E desc[UR12][R2.64], R7 ;  /* 0x0000000702008986 */ /* 0x0001e2000c10190c */
[----:B--2---:R-:W-:-:S05]  /*0180*/  @!P0 IMAD.WIDE R4, R9, 0x4, R4 ;  /* 0x0000000409048825 */ /* 0x004fca00078e0204 */
[----:B------:R0:W-:Y:S01]  /*0190*/  @!P0 STG.E desc[UR12][R4.64], RZ ;  /* 0x000000ff04008986 */ /* 0x0001e2000c10190c */
[----:B------:R-:W-:Y:S05]  /*01a0*/  @P1 EXIT ;  /* 0x000000000000194d */ /* 0x000fea0003800000 */
[----:B------:R-:W-:Y:S01]  /*01b0*/  LOP3.LUT R0, RZ, R17, RZ, 0x33, !PT ;  /* 0x00000011ff007212 */ /* 0x000fe200078e33ff */
[----:B------:R-:W-:Y:S01]  /*01c0*/  UIMAD UR8, UR8, UR6, URZ ;  /* 0x00000006080872a4 */ /* 0x000fe2000f8e02ff */
[----:B------:R-:W-:Y:S03]  /*01d0*/  BSSY.RECONVERGENT B0, `(.L_x_27) ;  /* 0x0000021000007945 */ /* 0x000fe60003800200 */
[----:B------:R-:W-:Y:S01]  /*01e0*/  VIADD R6, R0, UR6 ;  /* 0x0000000600067c36 */ /* 0x000fe20008000000 */
[----:B------:R-:W-:-:S04]  /*01f0*/  USHF.R.S32.HI UR4, URZ, 0x1f, UR8 ;  /* 0x0000001fff047899 */ /* 0x000fc80008011408 */
[C---:B------:R-:W-:Y:S02]  /*0200*/  ISETP.GE.U32.AND P1, PT, R6.reuse, 0x700, PT ;  /* 0x000007000600780c */ /* 0x040fe40003f26070 */
[----:B0-----:R-:W-:-:S04]  /*0210*/  LEA.HI R7, R6, 0x1, RZ, 0x18 ;  /* 0x0000000106077811 */ /* 0x001fc800078fc0ff */
[----:B------:R-:W-:-:S04]  /*0220*/  LOP3.LUT R8, R7, 0x7, RZ, 0xc0, !PT ;  /* 0x0000000707087812 */ /* 0x000fc800078ec0ff */
[----:B------:R-:W-:-:S03]  /*0230*/  ISETP.NE.AND P0, PT, R8, RZ, PT ;  /* 0x000000ff0800720c */ /* 0x000fc60003f05270 */
[----:B------:R-:W-:Y:S10]  /*0240*/  @!P1 BRA `(.L_x_28) ;  /* 0x0000000000649947 */ /* 0x000ff40003800000 */
[----:B------:R-:W0:Y:S01]  /*0250*/  LDCU.64 UR6, c[0x0][0x398] ;  /* 0x00007300ff0677ac */ /* 0x000e220008000a00 */
[----:B------:R-:W-:Y:S02]  /*0260*/  IADD3 R5, P2, PT, R17, UR8, RZ ;  /* 0x0000000811057c10 */ /* 0x000fe4000ff5e0ff */
[----:B------:R-:W-:-:S03]  /*0270*/  LOP3.LUT R0, R7, 0x1fffff8, RZ, 0xc0, !PT ;  /* 0x01fffff807007812 */ /* 0x000fc600078ec0ff */
[----:B------:R-:W-:Y:S01]  /*0280*/  IMAD.X R2, RZ, RZ, UR4, P2 ;  /* 0x00000004ff027e24 */ /* 0x000fe200090e06ff */
[----:B------:R-:W-:Y:S02]  /*0290*/  IADD3 R0, PT, PT, -R0, RZ, RZ ;  /* 0x000000ff00007210 */ /* 0x000fe40007ffe1ff */
[----:B0-----:R-:W-:-:S04]  /*02a0*/  LEA R4, P1, R5, UR6, 0x2 ;  /* 0x0000000605047c11 */ /* 0x001fc8000f8210ff */
[----:B------:R-:W-:Y:S02]  /*02b0*/  IADD3 R4, P2, PT, R4, 0x1000, RZ ;  /* 0x0000100004047810 */ /* 0x000fe40007f5e0ff */
[----:B------:R-:W-:-:S05]  /*02c0*/  LEA.HI.X R5, R5, UR7, R2, 0x2, P1 ;  /* 0x0000000705057c11 */ /* 0x000fca00088f1402 */
[----:B------:R-:W-:-:S07]  /*02d0*/  IMAD.X R5, RZ, RZ, R5, P2 ;  /* 0x000000ffff057224 */ /* 0x000fce00010e0605 */
.L_x_29:
[----:B0-----:R-:W-:Y:S01]  /*02e0*/  IMAD.MOV.U32 R2, RZ, RZ, R4 ;  /* 0x000000ffff027224 */ /* 0x001fe200078e0004 */
[----:B------:R-:W-:Y:S01]  /*02f0*/  MOV R3, R5 ;  /* 0x0000000500037202 */ /* 0x000fe20000000f00 */
[----:B------:R-:W-:Y:S01]  /*0300*/  VIADD R0, R0, 0x8 ;  /* 0x0000000800007836 */ /* 0x000fe20000000000 */
[----:B------:R-:W-:Y:S02]  /*0310*/  IADD3 R17, PT, PT, R17, 0x800, RZ ;  /* 0x0000080011117810 */ /* 0x000fe40007ffe0ff */
[----:B------:R-:W-:Y:S01]  /*0320*/  IADD3 R4, P2, PT, R2, 0x2000, RZ ;  /* 0x0000200002047810 */ /* 0x000fe20007f5e0ff */
[----:B------:R0:W-:Y:S01]  /*0330*/  STG.E desc[UR12][R2.64+-0x1000], RZ ;  /* 0xfff000ff02007986 */ /* 0x0001e2000c10190c */
[----:B------:R-:W-:-:S03]  /*0340*/  ISETP.NE.AND P1, PT, R0, RZ, PT ;  /* 0x000000ff0000720c */ /* 0x000fc60003f25270 */
[----:B------:R0:W-:Y:S01]  /*0350*/  STG.E desc[UR12][R2.64+-0xc00], RZ ;  /* 0xfff400ff02007986 */ /* 0x0001e2000c10190c */
[----:B------:R-:W-:-:S03]  /*0360*/  IMAD.X R5, RZ, RZ, R3, P2 ;  /* 0x000000ffff057224 */ /* 0x000fc600010e0603 */
[----:B------:R0:W-:Y:S04]  /*0370*/  STG.E desc[UR12][R2.64+-0x800], RZ ;  /* 0xfff800ff02007986 */ /* 0x0001e8000c10190c */
[----:B------:R0:W-:Y:S04]  /*0380*/  STG.E desc[UR12][R2.64+-0x400], RZ ;  /* 0xfffc00ff02007986 */ /* 0x0001e8000c10190c */
[----:B------:R0:W-:Y:S04]  /*0390*/  STG.E desc[UR12][R2.64], RZ ;  /* 0x000000ff02007986 */ /* 0x0001e8000c10190c */
[----:B------:R0:W-:Y:S04]  /*03a0*/  STG.E desc[UR12][R2.64+0x400], RZ ;  /* 0x000400ff02007986 */ /* 0x0001e8000c10190c */
[----:B------:R0:W-:Y:S04]  /*03b0*/  STG.E desc[UR12][R2.64+0x800], RZ ;  /* 0x000800ff02007986 */ /* 0x0001e8000c10190c */
[----:B------:R0:W-:Y:S01]  /*03c0*/  STG.E desc[UR12][R2.64+0xc00], RZ ;  /* 0x000c00ff02007986 */ /* 0x0001e2000c10190c */
[----:B------:R-:W-:Y:S05]  /*03d0*/  @P1 BRA `(.L_x_29) ;  /* 0xfffffffc00c01947 */ /* 0x000fea000383ffff */
.L_x_28:
[----:B------:R-:W-:Y:S05]  /*03e0*/  BSYNC.RECONVERGENT B0 ;  /* 0x0000000000007941 */ /* 0x000fea0003800200 */
.L_x_27:
[----:B------:R-:W-:Y:S05]  /*03f0*/  @!P0 EXIT ;  /* 0x000000000000894d */ /* 0x000fea0003800000 */
[----:B------:R-:W-:Y:S01]  /*0400*/  ISETP.GE.U32.AND P1, PT, R8, 0x4, PT ;  /* 0x000000040800780c */ /* 0x000fe20003f26070 */
[----:B------:R-:W-:Y:S01]  /*0410*/  BSSY.RECONVERGENT B0, `(.L_x_30) ;  /* 0x000000d000007945 */ /* 0x000fe20003800200 */
[----:B------:R-:W-:-:S11]  /*0420*/  LOP3.LUT P0, R7, R7, 0x3, RZ, 0xc0, !PT ;  /* 0x0000000307077812 */ /* 0x000fd6000780c0ff */
[----:B------:R-:W-:Y:S05]  /*0430*/  @!P1 BRA `(.L_x_31) ;  /* 0x0000000000289947 */ /* 0x000fea0003800000 */
[----:B------:R-:W1:Y:S01]  /*0440*/  LDCU.64 UR6, c[0x0][0x398] ;  /* 0x00007300ff0677ac */ /* 0x000e620008000a00 */
[C---:B------:R-:W-:Y:S01]  /*0450*/  IADD3 R0, P1, PT, R17.reuse, UR8, RZ ;  /* 0x0000000811007c10 */ /* 0x040fe2000ff3e0ff */
[----:B------:R-:W-:-:S04]  /*0460*/  VIADD R17, R17, 0x400 ;  /* 0x0000040011117836 */ /* 0x000fc80000000000 */
[----:B0-----:R-:W-:Y:S01]  /*0470*/  IMAD.X R3, RZ, RZ, UR4, P1 ;  /* 0x00000004ff037e24 */ /* 0x001fe200088e06ff */
[----:B-1----:R-:W-:-:S04]  /*0480*/  LEA R2, P1, R0, UR6, 0x2 ;  /* 0x0000000600027c11 */ /* 0x002fc8000f8210ff */
[----:B------:R-:W-:-:S05]  /*0490*/  LEA.HI.X R3, R0, UR7, R3, 0x2, P1 ;  /* 0x0000000700037c11 */ /* 0x000fca00088f1403 */
[----:B------:R1:W-:Y:S04]  /*04a0*/  STG.E desc[UR12][R2.64], RZ ;  /* 0x000000ff02007986 */ /* 0x0003e8000c10190c */
[----:B------:R1:W-:Y:S04]  /*04b0*/  STG.E desc[UR12][R2.64+0x400], RZ ;  /* 0x000400ff02007986 */ /* 0x0003e8000c10190c */
[----:B------:R1:W-:Y:S04]  /*04c0*/  STG.E desc[UR12][R2.64+0x800], RZ ;  /* 0x000800ff02007986 */ /* 0x0003e8000c10190c */
[----:B------:R1:W-:Y:S02]  /*04d0*/  STG.E desc[UR12][R2.64+0xc00], RZ ;  /* 0x000c00ff02007986 */ /* 0x0003e4000c10190c */
.L_x_31:
[----:B------:R-:W-:Y:S05]  /*04e0*/  BSYNC.RECONVERGENT B0 ;  /* 0x0000000000007941 */ /* 0x000fea0003800200 */
.L_x_30:
[----:B------:R-:W-:Y:S05]  /*04f0*/  @!P0 EXIT ;  /* 0x000000000000894d */ /* 0x000fea0003800000 */
[----:B------:R-:W-:Y:S01]  /*0500*/  ISETP.NE.AND P1, PT, R7, 0x1, PT ;  /* 0x000000010700780c */ /* 0x000fe20003f25270 */
[----:B------:R-:W-:Y:S01]  /*0510*/  BSSY.RECONVERGENT B0, `(.L_x_32) ;  /* 0x000000b000007945 */ /* 0x000fe20003800200 */
[----:B------:R-:W-:-:S11]  /*0520*/  LOP3.LUT P0, RZ, R6, 0x100, RZ, 0xc0, !PT ;  /* 0x0000010006ff7812 */ /* 0x000fd6000780c0ff */
[----:B------:R-:W-:Y:S05]  /*0530*/  @!P1 BRA `(.L_x_33) ;  /* 0x0000000000209947 */ /* 0x000fea0003800000 */
[----:B------:R-:W2:Y:S01]  /*0540*/  LDCU.64 UR6, c[0x0][0x398] ;  /* 0x00007300ff0677ac */ /* 0x000ea20008000a00 */
[C---:B------:R-:W-:Y:S01]  /*0550*/  IADD3 R0, P1, PT, R17.reuse, UR8, RZ ;  /* 0x0000000811007c10 */ /* 0x040fe2000ff3e0ff */
[----:B------:R-:W-:-:S03]  /*0560*/  VIADD R17, R17, 0x200 ;  /* 0x0000020011117836 */ /* 0x000fc60000000000 */
[----:B01----:R-:W-:Y:S02]  /*0570*/  IADD3.X R3, PT, PT, RZ, UR4, RZ, P1, !PT ;  /* 0x00000004ff037c10 */ /* 0x003fe40008ffe4ff */
[----:B--2---:R-:W-:-:S04]  /*0580*/  LEA R2, P1, R0, UR6, 0x2 ;  /* 0x0000000600027c11 */ /* 0x004fc8000f8210ff */
[----:B------:R-:W-:-:S05]  /*0590*/  LEA.HI.X R3, R0, UR7, R3, 0x2, P1 ;  /* 0x0000000700037c11 */ /* 0x000fca00088f1403 */
[----:B------:R2:W-:Y:S04]  /*05a0*/  STG.E desc[UR12][R2.64], RZ ;  /* 0x000000ff02007986 */ /* 0x0005e8000c10190c */
[----:B------:R2:W-:Y:S02]  /*05b0*/  STG.E desc[UR12][R2.64+0x400], RZ ;  /* 0x000400ff02007986 */ /* 0x0005e4000c10190c */
.L_x_33:
[----:B------:R-:W-:Y:S05]  /*05c0*/  BSYNC.RECONVERGENT B0 ;  /* 0x0000000000007941 */ /* 0x000fea0003800200 */
.L_x_32:
[----:B------:R-:W-:Y:S05]  /*05d0*/  @P0 EXIT ;  /* 0x000000000000094d */ /* 0x000fea0003800000 */
[----:B------:R-:W0:Y:S01]  /*05e0*/  LDCU.64 UR6, c[0x0][0x398] ;  /* 0x00007300ff0677ac */ /* 0x000e220008000a00 */
[----:B------:R-:W-:-:S05]  /*05f0*/  IADD3 R17, P0, PT, R17, UR8, RZ ;  /* 0x0000000811117c10 */ /* 0x000fca000ff1e0ff */
[----:B------:R-:W-:Y:S01]  /*0600*/  IMAD.X R0, RZ, RZ, UR4, P0 ;  /* 0x00000004ff007e24 */ /* 0x000fe200080e06ff */
[----:B012---:R-:W-:-:S04]  /*0610*/  LEA R2, P0, R17, UR6, 0x2 ;  /* 0x0000000611027c11 */ /* 0x007fc8000f8010ff */
[----:B------:R-:W-:-:S05]  /*0620*/  LEA.HI.X R3, R17, UR7, R0, 0x2, P0 ;  /* 0x0000000711037c11 */ /* 0x000fca00080f1400 */
[----:B------:R-:W-:Y:S01]  /*0630*/  STG.E desc[UR12][R2.64], RZ ;  /* 0x000000ff02007986 */ /* 0x000fe2000c10190c */
[----:B------:R-:W-:Y:S05]  /*0640*/  EXIT ;  /* 0x000000000000794d */ /* 0x000fea0003800000 */
.L_x_26:
[----:B------:R-:W0:Y:S01]  /*0650*/  LDCU UR6, c[0x0][0x3b4] ;  /* 0x00007680ff0677ac */ /* 0x000e220008000800 */
[----:B------:R-:W1:Y:S01]  /*0660*/  S2UR UR7, SR_CgaCtaId ;  /* 0x00000000000779c3 */ /* 0x000e620000008800 */
[----:B------:R-:W-:Y:S01]  /*0670*/  BSSY.RECONVERGENT B0, `(.L_x_34) ;  /* 0x00000f7000007945 */ /* 0x000fe20003800200 */
[----:B------:R-:W2:Y:S01]  /*0680*/  LDCU.64 UR16, c[0x0][0x380] ;  /* 0x00007000ff1077ac */ /* 0x000ea20008000a00 */
[----:B------:R-:W3:Y:S01]  /*0690*/  LDCU.64 UR18, c[0x0][0x380] ;  /* 0x00007000ff1277ac */ /* 0x000ee20008000a00 */
[----:B0-----:R-:W-:Y:S01]  /*06a0*/  MOV R0, UR6 ;  /* 0x0000000600007c02 */ /* 0x001fe20008000f00 */
[----:B------:R-:W-:Y:S02]  /*06b0*/  UMOV UR6, 0x400 ;  /* 0x0000040000067882 */ /* 0x000fe40000000000 */
[----:B------:R-:W-:Y:S01]  /*06c0*/  UIADD3 UR6, UPT, UPT, UR6, 0x40, URZ ;  /* 0x0000004006067890 */ /* 0x000fe2000fffe0ff */
[C---:B------:R-:W-:Y:S01]  /*06d0*/  R2UR UR9, R0.reuse ;  /* 0x00000000000972ca */ /* 0x040fe200000e0000 */
[----:B------:R-:W-:Y:S01]  /*06e0*/  IMAD R16, R0, UR10, RZ ;  /* 0x0000000a00107c24 */ /* 0x000fe2000f8e02ff */
[----:B------:R-:W-:Y:S01]  /*06f0*/  ISETP.GE.AND P0, PT, R17, R0, PT ;  /* 0x000000001100720c */ /* 0x000fe20003f06270 */
[----:B-1----:R-:W-:-:S10]  /*0700*/  ULEA UR6, UR7, UR6, 0x18 ;  /* 0x0000000607067291 */ /* 0x002fd4000f8ec0ff */
[----:B------:R-:W-:Y:S02]  /*0710*/  ULEA UR7, UR9, UR6, 0x2 ;  /* 0x0000000609077291 */ /* 0x000fe4000f8e10ff */
[----:B--23--:R-:W-:Y:S10]  /*0720*/  @P0 BRA `(.L_x_35) ;  /* 0x0000000c00ac0947 */ /* 0x00cff40003800000 */
[----:B------:R-:W-:Y:S01]  /*0730*/  LOP3.LUT R3, RZ, R17, RZ, 0x33, !PT ;  /* 0x00000011ff037212 */ /* 0x000fe200078e33ff */
[----:B------:R-:W-:Y:S01]  /*0740*/  BSSY.RECONVERGENT B1, `(.L_x_36) ;  /* 0x0000018000017945 */ /* 0x000fe20003800200 */
[----:B------:R-:W-:Y:S01]  /*0750*/  SHF.R.S32.HI R10, RZ, 0x1f, R16 ;  /* 0x0000001fff0a7819 */ /* 0x000fe20000011410 */
[----:B------:R-:W-:Y:S02]  /*0760*/  IMAD.MOV.U32 R13, RZ, RZ, R17 ;  /* 0x000000ffff0d7224 */ /* 0x000fe400078e0011 */
[----:B------:R-:W-:-:S05]  /*0770*/  IMAD.IADD R8, R3, 0x1, R0 ;  /* 0x0000000103087824 */ /* 0x000fca00078e0200 */
[C---:B------:R-:W-:Y:S02]  /*0780*/  LOP3.LUT R2, R8.reuse, 0x300, RZ, 0xc0, !PT ;  /* 0x0000030008027812 */ /* 0x040fe400078ec0ff */
[----:B------:R-:W-:Y:S02]  /*0790*/  LEA.HI R9, R8, 0x1, RZ, 0x18 ;  /* 0x0000000108097811 */ /* 0x000fe400078fc0ff */
[----:B------:R-:W-:Y:S02]  /*07a0*/  ISETP.NE.AND P1, PT, R2, 0x300, PT ;  /* 0x000003000200780c */ /* 0x000fe40003f25270 */
[----:B------:R-:W-:Y:S02]  /*07b0*/  ISETP.GE.U32.AND P0, PT, R8, 0x300, PT ;  /* 0x000003000800780c */ /* 0x000fe40003f06070 */
[----:B------:R-:W-:-:S09]  /*07c0*/  LOP3.LUT R12, R9, 0x3, RZ, 0xc0, !PT ;  /* 0x00000003090c7812 */ /* 0x000fd200078ec0ff */
[----:B------:R-:W-:Y:S05]  /*07d0*/  @!P1 BRA `(.L_x_37) ;  /* 0x0000000000389947 */ /* 0x000fea0003800000 */
[----:B------:R-:W-:Y:S02]  /*07e0*/  HFMA2 R5, -RZ, RZ, 0, 0 ;  /* 0x00000000ff057431 */ /* 0x000fe400000001ff */
[----:B------:R-:W-:-:S07]  /*07f0*/  IMAD.MOV.U32 R13, RZ, RZ, R17 ;  /* 0x000000ffff0d7224 */ /* 0x000fce00078e0011 */
.L_x_38:
[----:B------:R-:W-:-:S05]  /*0800*/  IADD3 R3, P1, PT, R16, R13, RZ ;  /* 0x0000000d10037210 */ /* 0x000fca0007f3e0ff */
[----:B0-----:R-:W-:Y:S01]  /*0810*/  IMAD.X R4, RZ, RZ, R10, P1 ;  /* 0x000000ffff047224 */ /* 0x001fe200008e060a */
[----:B------:R-:W-:-:S04]  /*0820*/  LEA R2, P1, R3, UR16, 0x1 ;  /* 0x0000001003027c11 */ /* 0x000fc8000f8208ff */
[----:B------:R-:W-:-:S05]  /*0830*/  LEA.HI.X R3, R3, UR17, R4, 0x1, P1 ;  /* 0x0000001103037c11 */ /* 0x000fca00088f0c04 */
[----:B------:R-:W2:Y:S01]  /*0840*/  LDG.E.U16.CONSTANT R2, desc[UR12][R2.64] ;  /* 0x0000000c02027981 */ /* 0x000ea2000c1e9500 */
[C---:B------:R-:W-:Y:S01]  /*0850*/  LEA R7, R13.reuse, UR6, 0x2 ;  /* 0x000000060d077c11 */ /* 0x040fe2000f8e10ff */
[----:B------:R-:W-:Y:S01]  /*0860*/  VIADD R13, R13, 0x100 ;  /* 0x000001000d0d7836 */ /* 0x000fe20000000000 */
[----:B------:R-:W-:-:S04]  /*0870*/  IADD3 R5, PT, PT, R5, 0x1, RZ ;  /* 0x0000000105057810 */ /* 0x000fc80007ffe0ff */
[----:B------:R-:W-:Y:S01]  /*0880*/  ISETP.NE.AND P1, PT, R5, R12, PT ;  /* 0x0000000c0500720c */ /* 0x000fe20003f25270 */
[----:B--2---:R-:W-:-:S05]  /*0890*/  HADD2.F32 R4, -RZ, R2.H0_H0 ;  /* 0x20000002ff047230 */ /* 0x004fca0000004100 */
[----:B------:R0:W-:Y:S07]  /*08a0*/  STS [R7], R4 ;  /* 0x0000000407007388 */ /* 0x0001ee0000000800 */
[----:B------:R-:W-:Y:S05]  /*08b0*/  @P1 BRA `(.L_x_38) ;  /* 0xfffffffc00d01947 */ /* 0x000fea000383ffff */
.L_x_37:
[----:B------:R-:W-:Y:S05]  /*08c0*/  BSYNC.RECONVERGENT B1 ;  /* 0x0000000000017941 */ /* 0x000fea0003800200 */
.L_x_36:
[----:B------:R-:W-:Y:S04]  /*08d0*/  BSSY.RECONVERGENT B1, `(.L_x_39) ;  /* 0x000008f000017945 */ /* 0x000fe80003800200 */
[----:B------:R-:W-:Y:S05]  /*08e0*/  @!P0 BRA `(.L_x_40) ;  /* 0x0000000800348947 */ /* 0x000fea0003800000 */
[----:B------:R-:W-:Y:S01]  /*08f0*/  IMAD.IADD R2, R0, 0x1, -R13 ;  /* 0x0000000100027824 */ /* 0x000fe200078e0a0d */
[----:B------:R-:W-:Y:S01]  /*0900*/  BSSY.RECONVERGENT B2, `(.L_x_41) ;  /* 0x000004d000027945 */ /* 0x000fe20003800200 */
[----:B------:R-:W-:-:S03]  /*0910*/  PLOP3.LUT P0, PT, PT, PT, PT, 0x80, 0x8 ;  /* 0x000000000008781c */ /* 0x000fc60003f0f070 */
[----:B------:R-:W-:-:S13]  /*0920*/  ISETP.GT.AND P1, PT, R2, 0xc00, PT ;  /* 0x00000c000200780c */ /* 0x000fda0003f24270 */
[----:B------:R-:W-:Y:S05]  /*0930*/  @!P1 BRA `(.L_x_42) ;  /* 0x0000000400249947 */ /* 0x000fea0003800000 */
[----:B------:R-:W-:Y:S02]  /*0940*/  PLOP3.LUT P0, PT, PT, PT, PT, 0x8, 0x80 ;  /* 0x000000000080781c */ /* 0x000fe40003f0e170 */
[----:B------:R-:W-:-:S11]  /*0950*/  IADD3 R11, PT, PT, R0, -0xc00, RZ ;  /* 0xfffff400000b7810 */ /* 0x000fd60007ffe0ff */
.L_x_43:
[----:B-1----:R-:W-:-:S05]  /*0960*/  IADD3 R2, P1, PT, R16, R13, RZ ;  /* 0x0000000d10027210 */ /* 0x002fca0007f3e0ff */
[----:B------:R-:W-:Y:S01]  /*0970*/  IMAD.X R3, RZ, RZ, R10, P1 ;  /* 0x000000ffff037224 */ /* 0x000fe200008e060a */
[----:B------:R-:W-:-:S04]  /*0980*/  LEA R24, P1, R2, UR18, 0x1 ;  /* 0x0000001202187c11 */ /* 0x000fc8000f8208ff */
[----:B------:R-:W-:-:S05]  /*0990*/  LEA.HI.X R25, R2, UR19, R3, 0x1, P1 ;  /* 0x0000001302197c11 */ /* 0x000fca00088f0c03 */
[----:B------:R-:W2:Y:S01]  /*09a0*/  LDG.E.U16.CONSTANT R26, desc[UR12][R24.64] ;  /* 0x0000000c181a7981 */ /* 0x000ea2000c1e9500 */
[C---:B------:R-:W-:Y:S02]  /*09b0*/  VIADD R3, R13.reuse, 0x400 ;  /* 0x000004000d037836 */ /* 0x040fe40000000000 */
[C---:B------:R-:W-:Y:S01]  /*09c0*/  VIADD R5, R13.reuse, 0x800 ;  /* 0x000008000d057836 */ /* 0x040fe20000000000 */
[----:B------:R-:W3:Y:S01]  /*09d0*/  LDG.E.U16.CONSTANT R18, desc[UR12][R24.64+0x400] ;  /* 0x0004000c18127981 */ /* 0x000ee2000c1e9500 */
[----:B0-----:R-:W-:Y:S01]  /*09e0*/  VIADD R7, R13, 0xc00 ;  /* 0x00000c000d077836 */ /* 0x001fe20000000000 */
[C---:B------:R-:W-:Y:S02]  /*09f0*/  IADD3 R3, P1, PT, R16.reuse, R3, RZ ;  /* 0x0000000310037210 */ /* 0x040fe40007f3e0ff */
[----:B------:R-:W-:Y:S01]  /*0a00*/  IADD3 R5, P2, PT, R16, R5, RZ ;  /* 0x0000000510057210 */ /* 0x000fe20007f5e0ff */
[----:B------:R-:W4:Y:S01]  /*0a10*/  LDG.E.U16.CONSTANT R15, desc[UR12][R24.64+0x200] ;  /* 0x0002000c180f7981 */ /* 0x000f22000c1e9500 */
[----:B------:R-:W-:-:S02]  /*0a20*/  IADD3.X R4, PT, PT, RZ, R10, RZ, P1, !PT ;  /* 0x0000000aff047210 */ /* 0x000fc40000ffe4ff */
[C---:B------:R-:W-:Y:S01]  /*0a30*/  LEA R2, P1, R3.reuse, UR18, 0x1 ;  /* 0x0000001203027c11 */ /* 0x040fe2000f8208ff */
[----:B------:R-:W5:Y:S03]  /*0a40*/  LDG.E.U16.CONSTANT R20, desc[UR12][R24.64+0x600] ;  /* 0x0006000c18147981 */ /* 0x000f66000c1e9500 */
[----:B------:R-:W-:Y:S02]  /*0a50*/  LEA.HI.X R3, R3, UR19, R4, 0x1, P1 ;  /* 0x0000001303037c11 */ /* 0x000fe400088f0c04 */
[----:B------:R-:W-:Y:S02]  /*0a60*/  IADD3 R7, P1, PT, R16, R7, RZ ;  /* 0x0000000710077210 */ /* 0x000fe40007f3e0ff */
[----:B------:R-:W-:Y:S01]  /*0a70*/  IADD3.X R28, PT, PT, RZ, R10, RZ, P2, !PT ;  /* 0x0000000aff1c7210 */ /* 0x000fe200017fe4ff */
[----:B------:R-:W4:Y:S01]  /*0a80*/  LDG.E.U16.CONSTANT R14, desc[UR12][R2.64] ;  /* 0x0000000c020e7981 */ /* 0x000f22000c1e9500 */
[----:B------:R-:W-:Y:S01]  /*0a90*/  LEA R4, P2, R5, UR18, 0x1 ;  /* 0x0000001205047c11 */ /* 0x000fe2000f8408ff */
[----:B------:R-:W-:Y:S01]  /*0aa0*/  IMAD.X R22, RZ, RZ, R10, P1 ;  /* 0x000000ffff167224 */ /* 0x000fe200008e060a */
[----:B------:R-:W-:Y:S01]  /*0ab0*/  LEA R6, P1, R7, UR18, 0x1 ;  /* 0x0000001207067c11 */ /* 0x000fe2000f8208ff */
[----:B------:R-:W5:Y:S01]  /*0ac0*/  LDG.E.U16.CONSTANT R21, desc[UR12][R2.64+0x200] ;  /* 0x0002000c02157981 */ /* 0x000f62000c1e9500 */
[----:B------:R-:W-:-:S02]  /*0ad0*/  LEA.HI.X R5, R5, UR19, R28, 0x1, P2 ;  /* 0x0000001305057c11 */ /* 0x000fc400090f0c1c */
[----:B------:R-:W-:Y:S01]  /*0ae0*/  LEA R23, R13, UR6, 0x2 ;  /* 0x000000060d177c11 */ /* 0x000fe2000f8e10ff */
[----:B------:R-:W5:Y:S01]  /*0af0*/  LDG.E.U16.CONSTANT R19, desc[UR12][R2.64+0x400] ;  /* 0x0004000c02137981 */ /* 0x000f62000c1e9500 */
[----:B------:R-:W-:-:S03]  /*0b00*/  LEA.HI.X R7, R7, UR19, R22, 0x1, P1 ;  /* 0x0000001307077c11 */ /* 0x000fc600088f0c16 */
[----:B------:R-:W5:Y:S04]  /*0b10*/  LDG.E.U16.CONSTANT R22, desc[UR12][R2.64+0x600] ;  /* 0x0006000c02167981 */ /* 0x000f68000c1e9500 */
[----:B------:R-:W5:Y:S04]  /*0b20*/  LDG.E.U16.CONSTANT R24, desc[UR12][R4.64] ;  /* 0x0000000c04187981 */ /* 0x000f68000c1e9500 */
[----:B------:R-:W5:Y:S04]  /*0b30*/  LDG.E.U16.CONSTANT R25, desc[UR12][R4.64+0x200] ;  /* 0x0002000c04197981 */ /* 0x000f68000c1e9500 */
[----:B------:R-:W5:Y:S04]  /*0b40*/  LDG.E.U16.CONSTANT R27, desc[UR12][R6.64] ;  /* 0x0000000c061b7981 */ /* 0x000f68000c1e9500 */
[----:B------:R-:W5:Y:S04]  /*0b50*/  LDG.E.U16.CONSTANT R29, desc[UR12][R6.64+0x200] ;  /* 0x0002000c061d7981 */ /* 0x000f68000c1e9500 */
[----:B------:R-:W5:Y:S01]  /*0b60*/  LDG.E.U16.CONSTANT R2, desc[UR12][R6.64+0x600] ;  /* 0x0006000c06027981 */ /* 0x000f62000c1e9500 */
[----:B--2---:R-:W-:-:S03]  /*0b70*/  HADD2.F32 R28, -RZ, R26.H0_H0 ;  /* 0x2000001aff1c7230 */ /* 0x004fc60000004100 */
[----:B------:R-:W2:Y:S04]  /*0b80*/  LDG.E.U16.CONSTANT R26, desc[UR12][R4.64+0x400] ;  /* 0x0004000c041a7981 */ /* 0x000ea8000c1e9500 */
[----:B------:R0:W-:Y:S04]  /*0b90*/  STS [R23], R28 ;  /* 0x0000001c17007388 */ /* 0x0001e80000000800 */
[----:B------:R-:W2:Y:S04]  /*0ba0*/  LDG.E.U16.CONSTANT R4, desc[UR12][R4.64+0x600] ;  /* 0x0006000c04047981 */ /* 0x000ea8000c1e9500 */
[----:B0-----:R0:W2:Y:S01]  /*0bb0*/  LDG.E.U16.CONSTANT R28, desc[UR12][R6.64+0x400] ;  /* 0x0004000c061c7981 */ /* 0x0010a2000c1e9500 */
[----:B---3--:R-:W-:-:S02]  /*0bc0*/  HADD2.F32 R18, -RZ, R18.H0_H0 ;  /* 0x20000012ff127230 */ /* 0x008fc40000004100 */
[----:B----4-:R-:W-:-:S03]  /*0bd0*/  HADD2.F32 R14, -RZ, R14.H0_H0 ;  /* 0x2000000eff0e7230 */ /* 0x010fc60000004100 */
[----:B------:R-:W-:Y:S01]  /*0be0*/  STS [R23+0x800], R18 ;  /* 0x0008001217007388 */ /* 0x000fe20000000800 */
[----:B------:R-:W-:Y:S02]  /*0bf0*/  HADD2.F32 R15, -RZ, R15.H0_H0 ;  /* 0x2000000fff0f7230 */ /* 0x000fe40000004100 */
[----:B-----5:R-:W-:Y:S01]  /*0c00*/  HADD2.F32 R20, -RZ, R20.H0_H0 ;  /* 0x20000014ff147230 */ /* 0x020fe20000004100 */
[----:B------:R1:W-:Y:S01]  /*0c10*/  STS [R23+0x1000], R14 ;  /* 0x0010000e17007388 */ /* 0x0003e20000000800 */
[----:B------:R-:W-:Y:S02]  /*0c20*/  HADD2.F32 R21, -RZ, R21.H0_H0 ;  /* 0x20000015ff157230 */ /* 0x000fe40000004100 */
[----:B0-----:R-:W-:Y:S02]  /*0c30*/  HADD2.F32 R6, -RZ, R19.H0_H0 ;  /* 0x20000013ff067230 */ /* 0x001fe40000004100 */
[----:B------:R-:W-:Y:S02]  /*0c40*/  HADD2.F32 R22, -RZ, R22.H0_H0 ;  /* 0x20000016ff167230 */ /* 0x000fe40000004100 */
[----:B------:R-:W-:-:S02]  /*0c50*/  HADD2.F32 R24, -RZ, R24.H0_H0 ;  /* 0x20000018ff187230 */ /* 0x000fc40000004100 */
[----:B------:R-:W-:Y:S02]  /*0c60*/  HADD2.F32 R25, -RZ, R25.H0_H0 ;  /* 0x20000019ff197230 */ /* 0x000fe40000004100 */
[----:B-1----:R-:W-:Y:S02]  /*0c70*/  HADD2.F32 R14, -RZ, R27.H0_H0 ;  /* 0x2000001bff0e7230 */ /* 0x002fe40000004100 */
[----:B------:R-:W-:Y:S02]  /*0c80*/  HADD2.F32 R18, -RZ, R29.H0_H0 ;  /* 0x2000001dff127230 */ /* 0x000fe40000004100 */
[----:B------:R-:W-:Y:S01]  /*0c90*/  HADD2.F32 R2, -RZ, R2.H0_H0 ;  /* 0x20000002ff027230 */ /* 0x000fe20000004100 */
[----:B------:R1:W-:Y:S01]  /*0ca0*/  STS [R23+0x400], R15 ;  /* 0x0004000f17007388 */ /* 0x0003e20000000800 */
[----:B------:R-:W-:-:S03]  /*0cb0*/  VIADD R13, R13, 0x1000 ;  /* 0x000010000d0d7836 */ /* 0x000fc60000000000 */
[----:B------:R1:W-:Y:S04]  /*0cc0*/  STS [R23+0xc00], R20 ;  /* 0x000c001417007388 */ /* 0x0003e80000000800 */
[----:B------:R1:W-:Y:S04]  /*0cd0*/  STS [R23+0x1400], R21 ;  /* 0x0014001517007388 */ /* 0x0003e80000000800 */
[----:B------:R1:W-:Y:S04]  /*0ce0*/  STS [R23+0x1800], R6 ;  /* 0x0018000617007388 */ /* 0x0003e80000000800 */
[----:B------:R1:W-:Y:S04]  /*0cf0*/  STS [R23+0x1c00], R22 ;  /* 0x001c001617007388 */ /* 0x0003e80000000800 */
[----:B------:R1:W-:Y:S04]  /*0d00*/  STS [R23+0x2000], R24 ;  /* 0x0020001817007388 */ /* 0x0003e80000000800 */
[----:B------:R1:W-:Y:S04]  /*0d10*/  STS [R23+0x2400], R25 ;  /* 0x0024001917007388 */ /* 0x0003e80000000800 */
[----:B------:R1:W-:Y:S04]  /*0d20*/  STS [R23+0x3000], R14 ;  /* 0x0030000e17007388 */ /* 0x0003e80000000800 */
[----:B------:R1:W-:Y:S04]  /*0d30*/  STS [R23+0x3400], R18 ;  /* 0x0034001217007388 */ /* 0x0003e80000000800 */
[----:B------:R1:W-:Y:S01]  /*0d40*/  STS [R23+0x3c00], R2 ;  /* 0x003c000217007388 */ /* 0x0003e20000000800 */
[----:B------:R-:W-:Y:S01]  /*0d50*/  ISETP.GE.AND P1, PT, R13, R11, PT ;  /* 0x0000000b0d00720c */ /* 0x000fe20003f26270 */
[----:B--2---:R-:W-:-:S05]  /*0d60*/  HADD2.F32 R26, -RZ, R26.H0_H0 ;  /* 0x2000001aff1a7230 */ /* 0x004fca0000004100 */
[----:B------:R1:W-:Y:S01]  /*0d70*/  STS [R23+0x2800], R26 ;  /* 0x0028001a17007388 */ /* 0x0003e20000000800 */
[----:B------:R-:W-:Y:S02]  /*0d80*/  HADD2.F32 R4, -RZ, R4.H0_H0 ;  /* 0x20000004ff047230 */ /* 0x000fe40000004100 */
[----:B------:R-:W-:-:S03]  /*0d90*/  HADD2.F32 R28, -RZ, R28.H0_H0 ;  /* 0x2000001cff1c7230 */ /* 0x000fc60000004100 */
[----:B------:R1:W-:Y:S04]  /*0da0*/  STS [R23+0x2c00], R4 ;  /* 0x002c000417007388 */ /* 0x0003e80000000800 */
[----:B------:R1:W-:Y:S01]  /*0db0*/  STS [R23+0x3800], R28 ;  /* 0x0038001c17007388 */ /* 0x0003e20000000800 */
[----:B------:R-:W-:Y:S05]  /*0dc0*/  @!P1 BRA `(.L_x_43) ;  /* 0xfffffff800e49947 */ /* 0x000fea000383ffff */
.L_x_42:
[----:B------:R-:W-:Y:S05]  /*0dd0*/  BSYNC.RECONVERGENT B2 ;  /* 0x0000000000027941 */ /* 0x000fea0003800200 */
.L_x_41:
[----:B-1----:R-:W-:Y:S01]  /*0de0*/  IADD3 R2, PT, PT, -R13, R0, RZ ;  /* 0x000000000d027210 */ /* 0x002fe20007ffe1ff */
[----:B------:R-:W-:Y:S03]  /*0df0*/  BSSY.RECONVERGENT B2, `(.L_x_44) ;  /* 0x0000028000027945 */ /* 0x000fe60003800200 */
[----:B------:R-:W-:-:S13]  /*0e00*/  ISETP.GT.AND P1, PT, R2, 0x400, PT ;  /* 0x000004000200780c */ /* 0x000fda0003f24270 */
[----:B------:R-:W-:Y:S05]  /*0e10*/  @!P1 BRA `(.L_x_45) ;  /* 0x0000000000949947 */ /* 0x000fea0003800000 */
[----:B------:R-:W0:Y:S01]  /*0e20*/  LDCU.64 UR10, c[0x0][0x380] ;  /* 0x00007000ff0a77ac */ /* 0x000e220008000a00 */
[----:B------:R-:W-:Y:S01]  /*0e30*/  IADD3 R2, P0, PT, R16, R13, RZ ;  /* 0x0000000d10027210 */ /* 0x000fe20007f1e0ff */
[----:B------:R-:W-:-:S04]  /*0e40*/  VIADD R3, R13, 0x400 ;  /* 0x000004000d037836 */ /* 0x000fc80000000000 */
[----:B------:R-:W-:Y:S01]  /*0e50*/  IMAD.X R5, RZ, RZ, R10, P0 ;  /* 0x000000ffff057224 */ /* 0x000fe200000e060a */
[----:B------:R-:W-:-:S04]  /*0e60*/  IADD3 R3, P1, PT, R16, R3, RZ ;  /* 0x0000000310037210 */ /* 0x000fc80007f3e0ff */
[----:B------:R-:W-:Y:S02]  /*0e70*/  IADD3.X R14, PT, PT, RZ, R10, RZ, P1, !PT ;  /* 0x0000000aff0e7210 */ /* 0x000fe40000ffe4ff */
[----:B0-----:R-:W-:-:S04]  /*0e80*/  LEA R4, P0, R2, UR10, 0x1 ;  /* 0x0000000a02047c11 */ /* 0x001fc8000f8008ff */
[----:B------:R-:W-:Y:S02]  /*0e90*/  LEA.HI.X R5, R2, UR11, R5, 0x1, P0 ;  /* 0x0000000b02057c11 */ /* 0x000fe400080f0c05 */
[----:B------:R-:W-:-:S03]  /*0ea0*/  LEA R2, P0, R3, UR10, 0x1 ;  /* 0x0000000a03027c11 */ /* 0x000fc6000f8008ff */
[----:B------:R-:W2:Y:S01]  /*0eb0*/  LDG.E.U16.CONSTANT R6, desc[UR12][R4.64] ;  /* 0x0000000c04067981 */ /* 0x000ea2000c1e9500 */
[----:B------:R-:W-:-:S03]  /*0ec0*/  LEA.HI.X R3, R3, UR11, R14, 0x1, P0 ;  /* 0x0000000b03037c11 */ /* 0x000fc600080f0c0e */
[----:B------:R-:W3:Y:S04]  /*0ed0*/  LDG.E.U16.CONSTANT R11, desc[UR12][R4.64+0x200] ;  /* 0x0002000c040b7981 */ /* 0x000ee8000c1e9500 */
[----:B------:R-:W4:Y:S04]  /*0ee0*/  LDG.E.U16.CONSTANT R15, desc[UR12][R4.64+0x400] ;  /* 0x0004000c040f7981 */ /* 0x000f28000c1e9500 */
[----:B------:R-:W5:Y:S04]  /*0ef0*/  LDG.E.U16.CONSTANT R19, desc[UR12][R4.64+0x600] ;  /* 0x0006000c04137981 */ /* 0x000f68000c1e9500 */
[----:B------:R-:W5:Y:S04]  /*0f00*/  LDG.E.U16.CONSTANT R20, desc[UR12][R2.64] ;  /* 0x0000000c02147981 */ /* 0x000f68000c1e9500 */
[----:B------:R-:W5:Y:S04]  /*0f10*/  LDG.E.U16.CONSTANT R21, desc[UR12][R2.64+0x200] ;  /* 0x0002000c02157981 */ /* 0x000f68000c1e9500 */
[----:B------:R-:W5:Y:S04]  /*0f20*/  LDG.E.U16.CONSTANT R23, desc[UR12][R2.64+0x400] ;  /* 0x0004000c02177981 */ /* 0x000f68000c1e9500 */
[----:B------:R0:W5:Y:S01]  /*0f30*/  LDG.E.U16.CONSTANT R24, desc[UR12][R2.64+0x600] ;  /* 0x0006000c02187981 */ /* 0x000162000c1e9500 */
[C---:B------:R-:W-:Y:S01]  /*0f40*/  LEA R7, R13.reuse, UR6, 0x2 ;  /* 0x000000060d077c11 */ /* 0x040fe2000f8e10ff */
[----:B------:R-:W-:Y:S01]  /*0f50*/  VIADD R13, R13, 0x800 ;  /* 0x000008000d0d7836 */ /* 0x000fe20000000000 */
[----:B------:R-:W-:Y:S01]  /*0f60*/  PLOP3.LUT P0, PT, PT, PT, PT, 0x8, 0x80 ;  /* 0x000000000080781c */ /* 0x000fe20003f0e170 */
[----:B--2---:R-:W-:-:S02]  /*0f70*/  HADD2.F32 R6, -RZ, R6.H0_H0 ;  /* 0x20000006ff067230 */ /* 0x004fc40000004100 */
[----:B---3--:R-:W-:-:S03]  /*0f80*/  HADD2.F32 R14, -RZ, R11.H0_H0 ;  /* 0x2000000bff0e7230 */ /* 0x008fc60000004100 */
[----:B------:R1:W-:Y:S01]  /*0f90*/  STS [R7], R6 ;  /* 0x0000000607007388 */ /* 0x0003e20000000800 */
[----:B----4-:R-:W-:-:S03]  /*0fa0*/  HADD2.F32 R18, -RZ, R15.H0_H0 ;  /* 0x2000000fff127230 */ /* 0x010fc60000004100 */
[----:B------:R1:W-:Y:S01]  /*0fb0*/  STS [R7+0x400], R14 ;  /* 0x0004000e07007388 */ /* 0x0003e20000000800 */
[----:B-----5:R-:W-:-:S03]  /*0fc0*/  HADD2.F32 R4, -RZ, R19.H0_H0 ;  /* 0x20000013ff047230 */ /* 0x020fc60000004100 */
[----:B------:R1:W-:Y:S01]  /*0fd0*/  STS [R7+0x800], R18 ;  /* 0x0008001207007388 */ /* 0x0003e20000000800 */
[----:B------:R-:W-:-:S03]  /*0fe0*/  HADD2.F32 R20, -RZ, R20.H0_H0 ;  /* 0x20000014ff147230 */ /* 0x000fc60000004100 */
[----:B------:R1:W-:Y:S01]  /*0ff0*/  STS [R7+0xc00], R4 ;  /* 0x000c000407007388 */ /* 0x0003e20000000800 */
[----:B------:R-:W-:-:S03]  /*1000*/  HADD2.F32 R22, -RZ, R21.H0_H0 ;  /* 0x20000015ff167230 */ /* 0x000fc60000004100 */
[----:B------:R1:W-:Y:S01]  /*1010*/  STS [R7+0x1000], R20 ;  /* 0x0010001407007388 */ /* 0x0003e20000000800 */
[----:B0-----:R-:W-:-:S03]  /*1020*/  HADD2.F32 R2, -RZ, R23.H0_H0 ;  /* 0x20000017ff027230 */ /* 0x001fc60000004100 */
[----:B------:R1:W-:Y:S01]  /*1030*/  STS [R7+0x1400], R22 ;  /* 0x0014001607007388 */ /* 0x0003e20000000800 */
[----:B------:R-:W-:-:S03]  /*1040*/  HADD2.F32 R24, -RZ, R24.H0_H0 ;  /* 0x20000018ff187230 */ /* 0x000fc60000004100 */
[----:B------:R1:W-:Y:S04]  /*1050*/  STS [R7+0x1800], R2 ;  /* 0x0018000207007388 */ /* 0x0003e80000000800 */
[----:B------:R1:W-:Y:S02]  /*1060*/  STS [R7+0x1c00], R24 ;  /* 0x001c001807007388 */ /* 0x0003e40000000800 */
.L_x_45:
[----:B------:R-:W-:Y:S05]  /*1070*/  BSYNC.RECONVERGENT B2 ;  /* 0x0000000000027941 */ /* 0x000fea0003800200 */
.L_x_44:
[----:B------:R-:W-:-:S13]  /*1080*/  ISETP.LT.OR P0, PT, R13, R0, P0 ;  /* 0x000000000d00720c */ /* 0x000fda0000701670 */
[----:B------:R-:W-:Y:S05]  /*1090*/  @!P0 BRA `(.L_x_40) ;  /* 0x0000000000488947 */ /* 0x000fea0003800000 */
[----:B------:R-:W1:Y:S01]  /*10a0*/  LDCU.64 UR10, c[0x0][0x380] ;  /* 0x00007000ff0a77ac */ /* 0x000e620008000a00 */
[----:B------:R-:W-:-:S05]  /*10b0*/  IADD3 R3, P0, PT, R16, R13, RZ ;  /* 0x0000000d10037210 */ /* 0x000fca0007f1e0ff */
[----:B------:R-:W-:Y:S01]  /*10c0*/  IMAD.X R10, RZ, RZ, R10, P0 ;  /* 0x000000ffff0a7224 */ /* 0x000fe200000e060a */
[----:B-1----:R-:W-:-:S04]  /*10d0*/  LEA R2, P0, R3, UR10, 0x1 ;  /* 0x0000000a03027c11 */ /* 0x002fc8000f8008ff */
[----:B------:R-:W-:-:S05]  /*10e0*/  LEA.HI.X R3, R3, UR11, R10, 0x1, P0 ;  /* 0x0000000b03037c11 */ /* 0x000fca00080f0c0a */
[----:B0-----:R-:W2:Y:S04]  /*10f0*/  LDG.E.U16.CONSTANT R4, desc[UR12][R2.64] ;  /* 0x0000000c02047981 */ /* 0x001ea8000c1e9500 */
[----:B------:R-:W3:Y:S04]  /*1100*/  LDG.E.U16.CONSTANT R6, desc[UR12][R2.64+0x200] ;  /* 0x0002000c02067981 */ /* 0x000ee8000c1e9500 */
[----:B------:R-:W4:Y:S04]  /*1110*/  LDG.E.U16.CONSTANT R7, desc[UR12][R2.64+0x400] ;  /* 0x0004000c02077981 */ /* 0x000f28000c1e9500 */
[----:B------:R-:W5:Y:S01]  /*1120*/  LDG.E.U16.CONSTANT R11, desc[UR12][R2.64+0x600] ;  /* 0x0006000c020b7981 */ /* 0x000f62000c1e9500 */
[----:B------:R-:W-:Y:S01]  /*1130*/  LEA R5, R13, UR6, 0x2 ;  /* 0x000000060d057c11 */ /* 0x000fe2000f8e10ff */
[----:B--2---:R-:W-:-:S02]  /*1140*/  HADD2.F32 R4, -RZ, R4.H0_H0 ;  /* 0x20000004ff047230 */ /* 0x004fc40000004100 */
[----:B---3--:R-:W-:-:S03]  /*1150*/  HADD2.F32 R6, -RZ, R6.H0_H0 ;  /* 0x20000006ff067230 */ /* 0x008fc60000004100 */
[----:B------:R2:W-:Y:S01]  /*1160*/  STS [R5], R4 ;  /* 0x0000000405007388 */ /* 0x0005e20000000800 */
[----:B----4-:R-:W-:-:S03]  /*1170*/  HADD2.F32 R10, -RZ, R7.H0_H0 ;  /* 0x20000007ff0a7230 */ /* 0x010fc60000004100 */
[----:B------:R2:W-:Y:S01]  /*1180*/  STS [R5+0x400], R6 ;  /* 0x0004000605007388 */ /* 0x0005e20000000800 */
[----:B-----5:R-:W-:-:S03]  /*1190*/  HADD2.F32 R14, -RZ, R11.H0_H0 ;  /* 0x2000000bff0e7230 */ /* 0x020fc60000004100 */
[----:B------:R2:W-:Y:S04]  /*11a0*/  STS [R5+0x800], R10 ;  /* 0x0008000a05007388 */ /* 0x0005e80000000800 */
[----:B------:R2:W-:Y:S02]  /*11b0*/  STS [R5+0xc00], R14 ;  /* 0x000c000e05007388 */ /* 0x0005e40000000800 */
.L_x_40:
[----:B------:R-:W-:Y:S05]  /*11c0*/  BSYNC.RECONVERGENT B1 ;  /* 0x0000000000017941 */ /* 0x000fea0003800200 */
.L_x_39:
[----:B------:R-:W-:Y:S01]  /*11d0*/  ISETP.GE.U32.AND P0, PT, R8, 0xf00, PT ;  /* 0x00000f000800780c */ /* 0x000fe20003f06070 */
[----:B------:R-:W-:Y:S01]  /*11e0*/  BSSY.RECONVERGENT B1, `(.L_x_46) ;  /* 0x000001d000017945 */ /* 0x000fe20003800200 */
[----:B--2---:R-:W-:Y:S02]  /*11f0*/  LOP3.LUT R5, R9, 0xf, RZ, 0xc0, !PT ;  /* 0x0000000f09057812 */ /* 0x004fe400078ec0ff */
[----:B-1----:R-:W-:Y:S02]  /*1200*/  MOV R2, R17 ;  /* 0x0000001100027202 */ /* 0x002fe40000000f00 */
[----:B------:R-:W-:-:S07]  /*1210*/  ISETP.NE.AND P1, PT, R5, RZ, PT ;  /* 0x000000ff0500720c */ /* 0x000fce0003f25270 */
[----:B------:R-:W-:Y:S06]  /*1220*/  @!P0 BRA `(.L_x_47) ;  /* 0x0000000000608947 */ /* 0x000fec0003800000 */
[----:B------:R-:W-:Y:S01]  /*1230*/  LOP3.LUT R6, R9, 0x1fffff0, RZ, 0xc0, !PT ;  /* 0x01fffff009067812 */ /* 0x000fe200078ec0ff */
[----:B------:R-:W-:Y:S02]  /*1240*/  IMAD.MOV.U32 R3, RZ, RZ, RZ ;  /* 0x000000ffff037224 */ /* 0x000fe400078e00ff */
[----:B------:R-:W-:-:S07]  /*1250*/  IMAD.MOV.U32 R2, RZ, RZ, R17 ;  /* 0x000000ffff027224 */ /* 0x000fce00078e0011 */
.L_x_48:
[C---:B01----:R-:W-:Y:S01]  /*1260*/  LEA R4, R2.reuse, UR7, 0x2 ;  /* 0x0000000702047c11 */ /* 0x043fe2000f8e10ff */
[----:B------:R-:W-:Y:S01]  /*1270*/  VIADD R2, R2, 0x1000 ;  /* 0x0000100002027836 */ /* 0x000fe20000000000 */
[----:B------:R-:W-:-:S03]  /*1280*/  IADD3 R3, PT, PT, R3, 0x10, RZ ;  /* 0x0000001003037810 */ /* 0x000fc60007ffe0ff */
[----:B------:R1:W-:Y:S01]  /*1290*/  STS [R4+0x400], RZ ;  /* 0x000400ff04007388 */ /* 0x0003e20000000800 */
[----:B------:R-:W-:-:S03]  /*12a0*/  ISETP.NE.AND P0, PT, R3, R6, PT ;  /* 0x000000060300720c */ /* 0x000fc60003f05270 */
[----:B------:R1:W-:Y:S04]  /*12b0*/  STS [R4+0x800], RZ ;  /* 0x000800ff04007388 */ /* 0x0003e80000000800 */
        /* <DEDUP_REMOVED lines=13> */
[----:B------:R1:W-:Y:S01]  /*1390*/  STS [R4+0x4000], RZ ;  /* 0x004000ff04007388 */ /* 0x0003e20000000800 */
[----:B------:R-:W-:Y:S05]  /*13a0*/  @P0 BRA `(.L_x_48) ;  /* 0xfffffffc00ac0947 */ /* 0x000fea000383ffff */
.L_x_47:
[----:B------:R-:W-:Y:S05]  /*13b0*/  BSYNC.RECONVERGENT B1 ;  /* 0x0000000000017941 */ /* 0x000fea0003800200 */
.L_x_46:
[----:B------:R-:W-:Y:S05]  /*13c0*/  @!P1 BRA `(.L_x_35) ;  /* 0x0000000000849947 */ /* 0x000fea0003800000 */
[----:B------:R-:W-:Y:S01]  /*13d0*/  ISETP.GE.U32.AND P0, PT, R5, 0x8, PT ;  /* 0x000000080500780c */ /* 0x000fe20003f06070 */
[----:B------:R-:W-:Y:S01]  /*13e0*/  BSSY.RECONVERGENT B1, `(.L_x_49) ;  /* 0x000000e000017945 */ /* 0x000fe20003800200 */
[----:B------:R-:W-:-:S04]  /*13f0*/  LOP3.LUT R9, R9, 0x7, RZ, 0xc0, !PT ;  /* 0x0000000709097812 */ /* 0x000fc800078ec0ff */
[----:B------:R-:W-:-:S07]  /*1400*/  ISETP.NE.AND P1, PT, R9, RZ, PT ;  /* 0x000000ff0900720c */ /* 0x000fce0003f25270 */
[----:B------:R-:W-:Y:S06]  /*1410*/  @!P0 BRA `(.L_x_50) ;  /* 0x0000000000288947 */ /* 0x000fec0003800000 */
[C---:B------:R-:W-:Y:S01]  /*1420*/  LEA R3, R2.reuse, UR7, 0x2 ;  /* 0x0000000702037c11 */ /* 0x040fe2000f8e10ff */
[----:B------:R-:W-:-:S04]  /*1430*/  VIADD R2, R2, 0x800 ;  /* 0x0000080002027836 */ /* 0x000fc80000000000 */
[----:B------:R2:W-:Y:S04]  /*1440*/  STS [R3+0x400], RZ ;  /* 0x000400ff03007388 */ /* 0x0005e80000000800 */
[----:B------:R2:W-:Y:S04]  /*1450*/  STS [R3+0x800], RZ ;  /* 0x000800ff03007388 */ /* 0x0005e80000000800 */
[----:B------:R2:W-:Y:S04]  /*1460*/  STS [R3+0xc00], RZ ;  /* 0x000c00ff03007388 */ /* 0x0005e80000000800 */
[----:B------:R2:W-:Y:S04]  /*1470*/  STS [R3+0x1000], RZ ;  /* 0x001000ff03007388 */ /* 0x0005e80000000800 */
[----:B------:R2:W-:Y:S04]  /*1480*/  STS [R3+0x1400], RZ ;  /* 0x001400ff03007388 */ /* 0x0005e80000000800 */
[----:B------:R2:W-:Y:S04]  /*1490*/  STS [R3+0x1800], RZ ;  /* 0x001800ff03007388 */ /* 0x0005e80000000800 */
[----:B------:R2:W-:Y:S04]  /*14a0*/  STS [R3+0x1c00], RZ ;  /* 0x001c00ff03007388 */ /* 0x0005e80000000800 */
[----:B------:R2:W-:Y:S02]  /*14b0*/  STS [R3+0x2000], RZ ;  /* 0x002000ff03007388 */ /* 0x0005e40000000800 */
.L_x_50:
[----:B------:R-:W-:Y:S05]  /*14c0*/  BSYNC.RECONVERGENT B1 ;  /* 0x0000000000017941 */ /* 0x000fea0003800200 */
.L_x_49:
[----:B------:R-:W-:Y:S05]  /*14d0*/  @!P1 BRA `(.L_x_35) ;  /* 0x0000000000409947 */ /* 0x000fea0003800000 */
[----:B------:R-:W-:Y:S02]  /*14e0*/  ISETP.GE.U32.AND P0, PT, R9, 0x4, PT ;  /* 0x000000040900780c */ /* 0x000fe40003f06070 */
[----:B------:R-:W-:-:S11]  /*14f0*/  ISETP.NE.AND P1, PT, R12, RZ, PT ;  /* 0x000000ff0c00720c */ /* 0x000fd60003f25270 */
[C---:B--2---:R-:W-:Y:S02]  /*1500*/  @P0 LEA R3, R2.reuse, UR7, 0x2 ;  /* 0x0000000702030c11 */ /* 0x044fe4000f8e10ff */
[----:B------:R-:W-:-:S03]  /*1510*/  @P0 IADD3 R2, PT, PT, R2, 0x400, RZ ;  /* 0x0000040002020810 */ /* 0x000fc60007ffe0ff */
[----:B------:R3:W-:Y:S04]  /*1520*/  @P0 STS [R3+0x400], RZ ;  /* 0x000400ff03000388 */ /* 0x0007e80000000800 */
[----:B------:R3:W-:Y:S04]  /*1530*/  @P0 STS [R3+0x800], RZ ;  /* 0x000800ff03000388 */ /* 0x0007e80000000800 */
[----:B------:R3:W-:Y:S04]  /*1540*/  @P0 STS [R3+0xc00], RZ ;  /* 0x000c00ff03000388 */ /* 0x0007e80000000800 */
[----:B------:R3:W-:Y:S01]  /*1550*/  @P0 STS [R3+0x1000], RZ ;  /* 0x001000ff03000388 */ /* 0x0007e20000000800 */
[----:B------:R-:W-:Y:S05]  /*1560*/  @!P1 BRA `(.L_x_35) ;  /* 0x00000000001c9947 */ /* 0x000fea0003800000 */
[----:B---3--:R-:W-:-:S07]  /*1570*/  IMAD.MOV.U32 R3, RZ, RZ, RZ ;  /* 0x000000ffff037224 */ /* 0x008fce00078e00ff */
.L_x_51:
[C---:B01----:R-:W-:Y:S01]  /*1580*/  LEA R4, R2.reuse, UR7, 0x2 ;  /* 0x0000000702047c11 */ /* 0x043fe2000f8e10ff */
[----:B------:R-:W-:Y:S01]  /*1590*/  VIADD R3, R3, 0x1 ;  /* 0x0000000103037836 */ /* 0x000fe20000000000 */
[----:B------:R-:W-:-:S03]  /*15a0*/  IADD3 R2, PT, PT, R2, 0x100, RZ ;  /* 0x0000010002027810 */ /* 0x000fc60007ffe0ff */
[----:B------:R4:W-:Y:S01]  /*15b0*/  STS [R4+0x400], RZ ;  /* 0x000400ff04007388 */ /* 0x0009e20000000800 */
[----:B------:R-:W-:-:S13]  /*15c0*/  ISETP.NE.AND P0, PT, R3, R12, PT ;  /* 0x0000000c0300720c */ /* 0x000fda0003f05270 */
[----:B----4-:R-:W-:Y:S05]  /*15d0*/  @P0 BRA `(.L_x_51) ;  /* 0xfffffffc00e80947 */ /* 0x010fea000383ffff */
.L_x_35:
[----:B------:R-:W-:Y:S05]  /*15e0*/  BSYNC.RECONVERGENT B0 ;  /* 0x0000000000007941 */ /* 0x000fea0003800200 */
.L_x_34:
[----:B------:R-:W4:Y:S01]  /*15f0*/  LDCU UR6, c[0x0][0x3bc] ;  /* 0x00007780ff0677ac */ /* 0x000f220008000800 */
[----:B------:R-:W-:Y:S01]  /*1600*/  BAR.SYNC.DEFER_BLOCKING 0x0 ;  /* 0x0000000000007b1d */ /* 0x000fe20000010000 */
[----:B------:R-:W-:Y:S01]  /*1610*/  ISETP.GE.U32.AND P0, PT, R17, UR5, PT ;  /* 0x0000000511007c0c */ /* 0x000fe2000bf06070 */
[----:B0-----:R-:W-:-:S04]  /*1620*/  IMAD.MOV.U32 R7, RZ, RZ, -0x800001 ;  /* 0xff7fffffff077424 */ /* 0x001fc800078e00ff */
[----:B------:R-:W0:Y:S01]  /*1630*/  LDCU.64 UR10, c[0x0][0x388] ;  /* 0x00007100ff0a77ac */ /* 0x000e220008000a00 */
[----:B------:R-:W-:Y:S01]  /*1640*/  BSSY.RECONVERGENT B0, `(.L_x_52) ;  /* 0x00000fb000007945 */ /* 0x000fe20003800200 */
[----:B----4-:R-:W-:-:S06]  /*1650*/  IMAD R16, R16, UR6, RZ ;  /* 0x0000000610107c24 */ /* 0x010fcc000f8e02ff */
[----:B------:R-:W-:Y:S05]  /*1660*/  @P0 BRA `(.L_x_53) ;  /* 0x0000000c00e00947 */ /* 0x000fea0003800000 */
[----:B------:R-:W-:-:S13]  /*1670*/  ISETP.GE.AND P0, PT, R0, 0x1, PT ;  /* 0x000000010000780c */ /* 0x000fda0003f06270 */
[----:B------:R-:W-:Y:S05]  /*1680*/  @!P0 BRA `(.L_x_54) ;  /* 0x0000000c00008947 */ /* 0x000fea0003800000 */
[----:B------:R-:W-:Y:S01]  /*1690*/  BSSY.RECONVERGENT B1, `(.L_x_55) ;  /* 0x00000be000017945 */ /* 0x000fe20003800200 */
[C---:B------:R-:W-:Y:S01]  /*16a0*/  LOP3.LUT R6, R0.reuse, 0xf, RZ, 0xc0, !PT ;  /* 0x0000000f00067812 */ /* 0x040fe200078ec0ff */
[----:B------:R-:W-:Y:S01]  /*16b0*/  IMAD.MOV.U32 R7, RZ, RZ, -0x800001 ;  /* 0xff7fffffff077424 */ /* 0x000fe200078e00ff */
[C---:B------:R-:W-:Y:S02]  /*16c0*/  LOP3.LUT R2, R0.reuse, 0x7, RZ, 0xc0, !PT ;  /* 0x0000000700027812 */ /* 0x040fe400078ec0ff */
[C---:B--23--:R-:W-:Y:S02]  /*16d0*/  LOP3.LUT R3, R0.reuse, 0x7ffffff0, RZ, 0xc0, !PT ;  /* 0x7ffffff000037812 */ /* 0x04cfe400078ec0ff */
[----:B-1----:R-:W-:Y:S02]  /*16e0*/  LOP3.LUT R4, R0, 0x3, RZ, 0xc0, !PT ;  /* 0x0000000300047812 */ /* 0x002fe400078ec0ff */
[----:B------:R-:W-:-:S07]  /*16f0*/  MOV R5, R17 ;  /* 0x0000001100057202 */ /* 0x000fce0000000f00 */
.L_x_61:
[----:B-1----:R-:W1:Y:S01]  /*1700*/  LDCU UR6, c[0x0][0x3b4] ;  /* 0x00007680ff0677ac */ /* 0x002e620008000800 */
[----:B------:R-:W-:Y:S01]  /*1710*/  IMAD.U32 R0, RZ, RZ, UR14 ;  /* 0x0000000eff007e24 */ /* 0x000fe2000f8e00ff */
[----:B------:R-:W-:Y:S01]  /*1720*/  SHF.R.S32.HI R18, RZ, 0x1f, R16 ;  /* 0x0000001fff127819 */ /* 0x000fe20000011410 */
[----:B------:R-:W-:Y:S02]  /*1730*/  HFMA2 R15, -RZ, RZ, 0, 0 ;  /* 0x00000000ff0f7431 */ /* 0x000fe400000001ff */
[----:B------:R-:W-:Y:S01]  /*1740*/  IMAD.MOV.U32 R22, RZ, RZ, RZ ;  /* 0x000000ffff167224 */ /* 0x000fe200078e00ff */
[----:B------:R-:W-:Y:S01]  /*1750*/  LEA R9, R0, R5, 0x8 ;  /* 0x0000000500097211 */ /* 0x000fe200078e40ff */
[----:B-1----:R-:W-:-:S04]  /*1760*/  IMAD.U32 R0, RZ, RZ, UR6 ;  /* 0x00000006ff007e24 */ /* 0x002fc8000f8e00ff */
[----:B------:R-:W-:Y:S01]  /*1770*/  IMAD R9, R9, R0, RZ ;  /* 0x0000000009097224 */ /* 0x000fe200078e02ff */
[----:B------:R-:W-:-:S04]  /*1780*/  ISETP.GE.U32.AND P0, PT, R0, 0x10, PT ;  /* 0x000000100000780c */ /* 0x000fc80003f06070 */
[----:B------:R-:W-:-:S04]  /*1790*/  IADD3 R19, P1, PT, R16, R9, RZ ;  /* 0x0000000910137210 */ /* 0x000fc80007f3e0ff */
[----:B------:R-:W-:-:S05]  /*17a0*/  IADD3.X R18, PT, PT, RZ, R18, RZ, P1, !PT ;  /* 0x00000012ff127210 */ /* 0x000fca0000ffe4ff */
[----:B------:R-:W-:Y:S05]  /*17b0*/  @!P0 BRA `(.L_x_56) ;  /* 0x00000004000c8947 */ /* 0x000fea0003800000 */
[----:B------:R-:W1:Y:S01]  /*17c0*/  S2R R21, SR_CgaCtaId ;  /* 0x0000000000157919 */ /* 0x000e620000008800 */
[----:B------:R-:W-:Y:S01]  /*17d0*/  MOV R8, 0x400 ;  /* 0x0000040000087802 */ /* 0x000fe20000000f00 */
[----:B------:R-:W-:Y:S01]  /*17e0*/  IMAD.MOV.U32 R20, RZ, RZ, RZ ;  /* 0x000000ffff147224 */ /* 0x000fe200078e00ff */
[----:B------:R-:W-:-:S03]  /*17f0*/  MOV R15, RZ ;  /* 0x000000ff000f7202 */ /* 0x000fc60000000f00 */
[----:B------:R-:W-:-:S05]  /*1800*/  VIADD R8, R8, 0x40 ;  /* 0x0000004008087836 */ /* 0x000fca0000000000 */
[----:B-1----:R-:W-:-:S07]  /*1810*/  LEA R21, R21, R8, 0x18 ;  /* 0x0000000815157211 */ /* 0x002fce00078ec0ff */
.L_x_57:
[----:B------:R-:W-:-:S04]  /*1820*/  IADD3 R8, P0, PT, R20, R19, RZ ;  /* 0x0000001314087210 */ /* 0x000fc80007f1e0ff */
[----:B------:R-:W-:Y:S02]  /*1830*/  IADD3.X R9, PT, PT, RZ, R18, RZ, P0, !PT ;  /* 0x00000012ff097210 */ /* 0x000fe400007fe4ff */
[----:B0-----:R-:W-:-:S04]  /*1840*/  LEA R22, P0, R8, UR10, 0x1 ;  /* 0x0000000a08167c11 */ /* 0x001fc8000f8008ff */
[----:B------:R-:W-:-:S05]  /*1850*/  LEA.HI.X R23, R8, UR11, R9, 0x1, P0 ;  /* 0x0000000b08177c11 */ /* 0x000fca00080f0c09 */
[----:B------:R-:W2:Y:S04]  /*1860*/  LDG.E.U16.CONSTANT R25, desc[UR12][R22.64] ;  /* 0x0000000c16197981 */ /* 0x000ea8000c1e9500 */
[----:B------:R-:W3:Y:S04]  /*1870*/  LDG.E.U16.CONSTANT R14, desc[UR12][R22.64+0x2] ;  /* 0x0000020c160e7981 */ /* 0x000ee8000c1e9500 */
[----:B------:R-:W4:Y:S01]  /*1880*/  LDG.E.U16.CONSTANT R12, desc[UR12][R22.64+0x4] ;  /* 0x0000040c160c7981 */ /* 0x000f22000c1e9500 */
[----:B------:R-:W-:-:S03]  /*1890*/  IMAD R24, R20, 0x4, R21 ;  /* 0x0000000414187824 */ /* 0x000fc600078e0215 */
[----:B------:R-:W5:Y:S04]  /*18a0*/  LDG.E.U16.CONSTANT R13, desc[UR12][R22.64+0x6] ;  /* 0x0000060c160d7981 */ /* 0x000f68000c1e9500 */
[----:B------:R-:W0:Y:S04]  /*18b0*/  LDS.128 R8, [R24] ;  /* 0x0000000018087984 */ /* 0x000e280000000c00 */
[----:B------:R-:W5:Y:S04]  /*18c0*/  LDG.E.U16.CONSTANT R27, desc[UR12][R22.64+0x8] ;  /* 0x0000080c161b7981 */ /* 0x000f68000c1e9500 */
[----:B------:R-:W5:Y:S04]  /*18d0*/  LDG.E.U16.CONSTANT R28, desc[UR12][R22.64+0xc] ;  /* 0x00000c0c161c7981 */ /* 0x000f68000c1e9500 */
[----:B------:R-:W5:Y:S01]  /*18e0*/  LDG.E.U16.CONSTANT R29, desc[UR12][R22.64+0x1e] ;  /* 0x00001e0c161d7981 */ /* 0x000f62000c1e9500 */
[----:B--2---:R-:W-:-:S05]  /*18f0*/  HADD2.F32 R25, -RZ, R25.H0_H0 ;  /* 0x20000019ff197230 */ /* 0x004fca0000004100 */
[----:B0-----:R-:W-:Y:S02]  /*1900*/  FFMA R26, R8, R25, R15 ;  /* 0x00000019081a7223 */ /* 0x001fe4000000000f */
[----:B------:R-:W2:Y:S01]  /*1910*/  LDG.E.U16.CONSTANT R8, desc[UR12][R22.64+0xa] ;  /* 0x00000a0c16087981 */ /* 0x000ea2000c1e9500 */
[----:B---3--:R-:W-:-:S03]  /*1920*/  HADD2.F32 R14, -RZ, R14.H0_H0 ;  /* 0x2000000eff0e7230 */ /* 0x008fc60000004100 */
[----:B------:R-:W3:Y:S02]  /*1930*/  LDG.E.U16.CONSTANT R25, desc[UR12][R22.64+0x10] ;  /* 0x0000100c16197981 */ /* 0x000ee4000c1e9500 */
[----:B------:R-:W-:Y:S02]  /*1940*/  FFMA R9, R9, R14, R26 ;  /* 0x0000000e09097223 */ /* 0x000fe4000000001a */
[----:B------:R-:W3:Y:S01]  /*1950*/  LDG.E.U16.CONSTANT R26, desc[UR12][R22.64+0xe] ;  /* 0x00000e0c161a7981 */ /* 0x000ee2000c1e9500 */
[----:B----4-:R-:W-:Y:S02]  /*1960*/  HADD2.F32 R12, -RZ, R12.H0_H0 ;  /* 0x2000000cff0c7230 */ /* 0x010fe40000004100 */
[----:B-----5:R-:W-:-:S03]  /*1970*/  HADD2.F32 R13, -RZ, R13.H0_H0 ;  /* 0x2000000dff0d7230 */ /* 0x020fc60000004100 */
[----:B------:R-:W-:-:S04]  /*1980*/  FFMA R10, R10, R12, R9 ;  /* 0x0000000c0a0a7223 */ /* 0x000fc80000000009 */
[----:B------:R-:W-:Y:S02]  /*1990*/  FFMA R11, R11, R13, R10 ;  /* 0x0000000d0b0b7223 */ /* 0x000fe4000000000a */
[----:B------:R-:W0:Y:S01]  /*19a0*/  LDS.128 R12, [R24+0x10] ;  /* 0x00001000180c7984 */ /* 0x000e220000000c00 */
[----:B------:R-:W-:Y:S02]  /*19b0*/  HADD2.F32 R27, -RZ, R27.H0_H0 ;  /* 0x2000001bff1b7230 */ /* 0x000fe40000004100 */
[----:B------:R-:W-:-:S03]  /*19c0*/  HADD2.F32 R28, -RZ, R28.H0_H0 ;  /* 0x2000001cff1c7230 */ /* 0x000fc60000004100 */
[----:B0-----:R-:W-:Y:S02]  /*19d0*/  FFMA R12, R12, R27, R11 ;  /* 0x0000001b0c0c7223 */ /* 0x001fe4000000000b */
[----:B------:R-:W4:Y:S01]  /*19e0*/  LDG.E.U16.CONSTANT R27, desc[UR12][R22.64+0x16] ;  /* 0x0000160c161b7981 */ /* 0x000f22000c1e9500 */
[----:B--2---:R-:W-:-:S05]  /*19f0*/  HADD2.F32 R8, -RZ, R8.H0_H0 ;  /* 0x20000008ff087230 */ /* 0x004fca0000004100 */
[----:B------:R-:W-:Y:S02]  /*1a00*/  FFMA R13, R13, R8, R12 ;  /* 0x000000080d0d7223 */ /* 0x000fe4000000000c */
[----:B------:R-:W2:Y:S04]  /*1a10*/  LDG.E.U16.CONSTANT R12, desc[UR12][R22.64+0x12] ;  /* 0x0000120c160c7981 */ /* 0x000ea8000c1e9500 */
[----:B------:R-:W0:Y:S01]  /*1a20*/  LDS.128 R8, [R24+0x20] ;  /* 0x0000200018087984 */ /* 0x000e220000000c00 */
[----:B------:R-:W-:Y:S01]  /*1a30*/  FFMA R14, R14, R28, R13 ;  /* 0x0000001c0e0e7223 */ /* 0x000fe2000000000d */
[----:B---3--:R-:W-:Y:S02]  /*1a40*/  HADD2.F32 R13, -RZ, R26.H0_H0 ;  /* 0x2000001aff0d7230 */ /* 0x008fe40000004100 */
[----:B------:R-:W3:Y:S03]  /*1a50*/  LDG.E.U16.CONSTANT R26, desc[UR12][R22.64+0x14] ;  /* 0x0000140c161a7981 */ /* 0x000ee6000c1e9500 */
[----:B------:R-:W-:Y:S01]  /*1a60*/  FFMA R13, R15, R13, R14 ;  /* 0x0000000d0f0d7223 */ /* 0x000fe2000000000e */
[----:B------:R-:W-:Y:S01]  /*1a70*/  HADD2.F32 R14, -RZ, R25.H0_H0 ;  /* 0x20000019ff0e7230 */ /* 0x000fe20000004100 */
[----:B------:R-:W5:Y:S04]  /*1a80*/  LDG.E.U16.CONSTANT R28, desc[UR12][R22.64+0x1a] ;  /* 0x00001a0c161c7981 */ /* 0x000f68000c1e9500 */
[----:B------:R-:W5:Y:S01]  /*1a90*/  LDG.E.U16.CONSTANT R25, desc[UR12][R22.64+0x18] ;  /* 0x0000180c16197981 */ /* 0x000f62000c1e9500 */
[----:B0-----:R-:W-:-:S03]  /*1aa0*/  FFMA R14, R8, R14, R13 ;  /* 0x0000000e080e7223 */ /* 0x001fc6000000000d */
[----:B------:R-:W5:Y:S01]  /*1ab0*/  LDG.E.U16.CONSTANT R8, desc[UR12][R22.64+0x1c] ;  /* 0x00001c0c16087981 */ /* 0x000f62000c1e9500 */
[----:B------:R-:W-:Y:S01]  /*1ac0*/  IADD3 R20, PT, PT, R20, 0x10, RZ ;  /* 0x0000001014147810 */ /* 0x000fe20007ffe0ff */
[----:B----4-:R-:W-:-:S03]  /*1ad0*/  HADD2.F32 R27, -RZ, R27.H0_H0 ;  /* 0x2000001bff1b7230 */ /* 0x010fc60000004100 */
[----:B------:R-:W-:Y:S01]  /*1ae0*/  ISETP.NE.AND P0, PT, R20, R3, PT ;  /* 0x000000031400720c */ /* 0x000fe20003f05270 */
[----:B------:R-:W-:Y:S02]  /*1af0*/  HADD2.F32 R29, -RZ, R29.H0_H0 ;  /* 0x2000001dff1d7230 */ /* 0x000fe40000004100 */
[----:B--2---:R-:W-:-:S05]  /*1b00*/  HADD2.F32 R12, -RZ, R12.H0_H0 ;  /* 0x2000000cff0c7230 */ /* 0x004fca0000004100 */
[----:B------:R-:W-:Y:S02]  /*1b10*/  FFMA R9, R9, R12, R14 ;  /* 0x0000000c09097223 */ /* 0x000fe4000000000e */
[----:B------:R-:W0:Y:S01]  /*1b20*/  LDS.128 R12, [R24+0x30] ;  /* 0x00003000180c7984 */ /* 0x000e220000000c00 */
[----:B---3--:R-:W-:-:S05]  /*1b30*/  HADD2.F32 R26, -RZ, R26.H0_H0 ;  /* 0x2000001aff1a7230 */ /* 0x008fca0000004100 */
[----:B------:R-:W-:Y:S01]  /*1b40*/  FFMA R10, R10, R26, R9 ;  /* 0x0000001a0a0a7223 */ /* 0x000fe20000000009 */
[----:B-----5:R-:W-:-:S03]  /*1b50*/  HADD2.F32 R25, -RZ, R25.H0_H0 ;  /* 0x20000019ff197230 */ /* 0x020fc60000004100 */
[----:B------:R-:W-:Y:S01]  /*1b60*/  FFMA R11, R11, R27, R10 ;  /* 0x0000001b0b0b7223 */ /* 0x000fe2000000000a */
[----:B------:R-:W-:-:S03]  /*1b70*/  HADD2.F32 R28, -RZ, R28.H0_H0 ;  /* 0x2000001cff1c7230 */ /* 0x000fc60000004100 */
[----:B0-----:R-:W-:Y:S01]  /*1b80*/  FFMA R12, R12, R25, R11 ;  /* 0x000000190c0c7223 */ /* 0x001fe2000000000b */
[----:B------:R-:W-:-:S03]  /*1b90*/  HADD2.F32 R8, -RZ, R8.H0_H0 ;  /* 0x20000008ff087230 */ /* 0x000fc60000004100 */
[----:B------:R-:W-:-:S04]  /*1ba0*/  FFMA R13, R13, R28, R12 ;  /* 0x0000001c0d0d7223 */ /* 0x000fc8000000000c */
[----:B------:R-:W-:-:S04]  /*1bb0*/  FFMA R8, R14, R8, R13 ;  /* 0x000000080e087223 */ /* 0x000fc8000000000d */
[----:B------:R-:W-:Y:S01]  /*1bc0*/  FFMA R15, R15, R29, R8 ;  /* 0x0000001d0f0f7223 */ /* 0x000fe20000000008 */
[----:B------:R-:W-:Y:S06]  /*1bd0*/  @P0 BRA `(.L_x_57) ;  /* 0xfffffffc00100947 */ /* 0x000fec000383ffff */
[----:B------:R-:W-:-:S07]  /*1be0*/  IMAD.MOV.U32 R22, RZ, RZ, R3 ;  /* 0x000000ffff167224 */ /* 0x000fce00078e0003 */
.L_x_56:
[----:B------:R-:W-:-:S13]  /*1bf0*/  ISETP.NE.AND P0, PT, R6, RZ, PT ;  /* 0x000000ff0600720c */ /* 0x000fda0003f05270 */
[----:B------:R-:W-:Y:S05]  /*1c00*/  @!P0 BRA `(.L_x_58) ;  /* 0x0000000400788947 */ /* 0x000fea0003800000 */
[----:B------:R-:W-:Y:S02]  /*1c10*/  IADD3 R8, PT, PT, R6, -0x1, RZ ;  /* 0xffffffff06087810 */ /* 0x000fe40007ffe0ff */
[----:B------:R-:W-:Y:S02]  /*1c20*/  ISETP.NE.AND P0, PT, R2, RZ, PT ;  /* 0x000000ff0200720c */ /* 0x000fe40003f05270 */
[----:B------:R-:W-:-:S13]  /*1c30*/  ISETP.GE.U32.AND P1, PT, R8, 0x7, PT ;  /* 0x000000070800780c */ /* 0x000fda0003f26070 */
[----:B------:R-:W-:Y:S05]  /*1c40*/  @!P1 BRA `(.L_x_59) ;  /* 0x0000000000949947 */ /* 0x000fea0003800000 */
[----:B------:R-:W1:Y:S01]  /*1c50*/  LDCU.64 UR16, c[0x0][0x388] ;  /* 0x00007100ff1077ac */ /* 0x000e620008000a00 */
[----:B------:R-:W-:-:S05]  /*1c60*/  IADD3 R8, P1, PT, R22, R19, RZ ;  /* 0x0000001316087210 */ /* 0x000fca0007f3e0ff */
[----:B------:R-:W-:Y:S01]  /*1c70*/  IMAD.X R9, RZ, RZ, R18, P1 ;  /* 0x000000ffff097224 */ /* 0x000fe200008e0612 */
[----:B-1----:R-:W-:-:S04]  /*1c80*/  LEA R20, P1, R8, UR16, 0x1 ;  /* 0x0000001008147c11 */ /* 0x002fc8000f8208ff */
[----:B------:R-:W-:-:S05]  /*1c90*/  LEA.HI.X R21, R8, UR17, R9, 0x1, P1 ;  /* 0x0000001108157c11 */ /* 0x000fca00088f0c09 */
[----:B------:R-:W2:Y:S01]  /*1ca0*/  LDG.E.U16.CONSTANT R14, desc[UR12][R20.64] ;  /* 0x0000000c140e7981 */ /* 0x000ea2000c1e9500 */
[----:B------:R-:W1:Y:S01]  /*1cb0*/  S2UR UR9, SR_CgaCtaId ;  /* 0x00000000000979c3 */ /* 0x000e620000008800 */
[----:B------:R-:W-:Y:S02]  /*1cc0*/  UMOV UR6, 0x400 ;  /* 0x0000040000067882 */ /* 0x000fe40000000000 */
[----:B------:R-:W-:Y:S01]  /*1cd0*/  UIADD3 UR6, UPT, UPT, UR6, 0x40, URZ ;  /* 0x0000004006067890 */ /* 0x000fe2000fffe0ff */
[----:B------:R-:W3:Y:S04]  /*1ce0*/  LDG.E.U16.CONSTANT R12, desc[UR12][R20.64+0x2] ;  /* 0x0000020c140c7981 */ /* 0x000ee8000c1e9500 */
[----:B------:R-:W4:Y:S04]  /*1cf0*/  LDG.E.U16.CONSTANT R24, desc[UR12][R20.64+0x4] ;  /* 0x0000040c14187981 */ /* 0x000f28000c1e9500 */
[----:B------:R-:W5:Y:S04]  /*1d00*/  LDG.E.U16.CONSTANT R25, desc[UR12][R20.64+0x6] ;  /* 0x0000060c14197981 */ /* 0x000f68000c1e9500 */
[----:B------:R-:W5:Y:S04]  /*1d10*/  LDG.E.U16.CONSTANT R26, desc[UR12][R20.64+0x8] ;  /* 0x0000080c141a7981 */ /* 0x000f68000c1e9500 */
[----:B------:R-:W5:Y:S01]  /*1d20*/  LDG.E.U16.CONSTANT R23, desc[UR12][R20.64+0xa] ;  /* 0x00000a0c14177981 */ /* 0x000f62000c1e9500 */
[----:B-1----:R-:W-:-:S03]  /*1d30*/  ULEA UR6, UR9, UR6, 0x18 ;  /* 0x0000000609067291 */ /* 0x002fc6000f8ec0ff */
[----:B------:R-:W5:Y:S03]  /*1d40*/  LDG.E.U16.CONSTANT R27, desc[UR12][R20.64+0xe] ;  /* 0x00000e0c141b7981 */ /* 0x000f66000c1e9500 */
[----:B------:R-:W-:-:S05]  /*1d50*/  LEA R13, R22, UR6, 0x2 ;  /* 0x00000006160d7c11 */ /* 0x000fca000f8e10ff */
[----:B------:R-:W1:Y:S01]  /*1d60*/  LDS.128 R8, [R13] ;  /* 0x000000000d087984 */ /* 0x000e620000000c00 */
[----:B--2---:R-:W-:-:S05]  /*1d70*/  HADD2.F32 R14, -RZ, R14.H0_H0 ;  /* 0x2000000eff0e7230 */ /* 0x004fca0000004100 */
[----:B-1----:R-:W-:Y:S02]  /*1d80*/  FFMA R14, R8, R14, R15 ;  /* 0x0000000e080e7223 */ /* 0x002fe4000000000f */
[----:B------:R-:W2:Y:S01]  /*1d90*/  LDG.E.U16.CONSTANT R8, desc[UR12][R20.64+0xc] ;  /* 0x00000c0c14087981 */ /* 0x000ea2000c1e9500 */
[----:B---3--:R-:W-:-:S05]  /*1da0*/  HADD2.F32 R15, -RZ, R12.H0_H0 ;  /* 0x2000000cff0f7230 */ /* 0x008fca0000004100 */
[----:B------:R-:W-:Y:S02]  /*1db0*/  FFMA R9, R15, R9, R14 ;  /* 0x000000090f097223 */ /* 0x000fe4000000000e */
[----:B------:R-:W1:Y:S01]  /*1dc0*/  LDS.128 R12, [R13+0x10] ;  /* 0x000010000d0c7984 */ /* 0x000e620000000c00 */
[----:B----4-:R-:W-:Y:S02]  /*1dd0*/  HADD2.F32 R24, -RZ, R24.H0_H0 ;  /* 0x20000018ff187230 */ /* 0x010fe40000004100 */
[----:B-----5:R-:W-:-:S03]  /*1de0*/  HADD2.F32 R25, -RZ, R25.H0_H0 ;  /* 0x20000019ff197230 */ /* 0x020fc60000004100 */
[----:B------:R-:W-:Y:S01]  /*1df0*/  FFMA R10, R24, R10, R9 ;  /* 0x0000000a180a7223 */ /* 0x000fe20000000009 */
[----:B------:R-:W-:-:S03]  /*1e00*/  HADD2.F32 R26, -RZ, R26.H0_H0 ;  /* 0x2000001aff1a7230 */ /* 0x000fc60000004100 */
[----:B------:R-:W-:Y:S01]  /*1e10*/  FFMA R11, R25, R11, R10 ;  /* 0x0000000b190b7223 */ /* 0x000fe2000000000a */
[----:B------:R-:W-:Y:S02]  /*1e20*/  HADD2.F32 R23, -RZ, R23.H0_H0 ;  /* 0x20000017ff177230 */ /* 0x000fe40000004100 */
[----:B------:R-:W-:Y:S01]  /*1e30*/  HADD2.F32 R27, -RZ, R27.H0_H0 ;  /* 0x2000001bff1b7230 */ /* 0x000fe20000004100 */
[----:B------:R-:W-:Y:S01]  /*1e40*/  IADD3 R22, PT, PT, R22, 0x8, RZ ;  /* 0x0000000816167810 */ /* 0x000fe20007ffe0ff */
[----:B-1----:R-:W-:-:S04]  /*1e50*/  FFMA R12, R12, R26, R11 ;  /* 0x0000001a0c0c7223 */ /* 0x002fc8000000000b */
[----:B------:R-:W-:Y:S01]  /*1e60*/  FFMA R23, R23, R13, R12 ;  /* 0x0000000d17177223 */ /* 0x000fe2000000000c */
[----:B--2---:R-:W-:-:S05]  /*1e70*/  HADD2.F32 R8, -RZ, R8.H0_H0 ;  /* 0x20000008ff087230 */ /* 0x004fca0000004100 */
[----:B------:R-:W-:-:S04]  /*1e80*/  FFMA R8, R8, R14, R23 ;  /* 0x0000000e08087223 */ /* 0x000fc80000000017 */
[----:B------:R-:W-:-:S07]  /*1e90*/  FFMA R15, R27, R15, R8 ;  /* 0x0000000f1b0f7223 */ /* 0x000fce0000000008 */
.L_x_59:
[----:B------:R-:W-:Y:S05]  /*1ea0*/  @!P0 BRA `(.L_x_58) ;  /* 0x0000000000d08947 */ /* 0x000fea0003800000 */
[----:B------:R-:W-:Y:S01]  /*1eb0*/  VIADD R8, R2, 0xffffffff ;  /* 0xffffffff02087836 */ /* 0x000fe20000000000 */
[----:B------:R-:W-:-:S04]  /*1ec0*/  ISETP.NE.AND P0, PT, R4, RZ, PT ;  /* 0x000000ff0400720c */ /* 0x000fc80003f05270 */
[----:B------:R-:W-:-:S13]  /*1ed0*/  ISETP.GE.U32.AND P1, PT, R8, 0x3, PT ;  /* 0x000000030800780c */ /* 0x000fda0003f26070 */
[----:B------:R-:W-:Y:S05]  /*1ee0*/  @!P1 BRA `(.L_x_60) ;  /* 0x0000000000609947 */ /* 0x000fea0003800000 */
[----:B------:R-:W1:Y:S01]  /*1ef0*/  LDCU.64 UR16, c[0x0][0x388] ;  /* 0x00007100ff1077ac */ /* 0x000e620008000a00 */
[----:B------:R-:W-:-:S04]  /*1f00*/  IADD3 R8, P1, PT, R22, R19, RZ ;  /* 0x0000001316087210 */ /* 0x000fc80007f3e0ff */
[----:B------:R-:W-:Y:S02]  /*1f10*/  IADD3.X R9, PT, PT, RZ, R18, RZ, P1, !PT ;  /* 0x00000012ff097210 */ /* 0x000fe40000ffe4ff */
[----:B-1----:R-:W-:-:S04]  /*1f20*/  LEA R12, P1, R8, UR16, 0x1 ;  /* 0x00000010080c7c11 */ /* 0x002fc8000f8208ff */
[----:B------:R-:W-:-:S05]  /*1f30*/  LEA.HI.X R13, R8, UR17, R9, 0x1, P1 ;  /* 0x00000011080d7c11 */ /* 0x000fca00088f0c09 */
[----:B------:R-:W2:Y:S04]  /*1f40*/  LDG.E.U16.CONSTANT R14, desc[UR12][R12.64] ;  /* 0x0000000c0c0e7981 */ /* 0x000ea8000c1e9500 */
[----:B------:R-:W3:Y:S04]  /*1f50*/  LDG.E.U16.CONSTANT R20, desc[UR12][R12.64+0x2] ;  /* 0x0000020c0c147981 */ /* 0x000ee8000c1e9500 */
[----:B------:R-:W4:Y:S04]  /*1f60*/  LDG.E.U16.CONSTANT R23, desc[UR12][R12.64+0x4] ;  /* 0x0000040c0c177981 */ /* 0x000f28000c1e9500 */
[----:B------:R-:W5:Y:S01]  /*1f70*/  LDG.E.U16.CONSTANT R24, desc[UR12][R12.64+0x6] ;  /* 0x0000060c0c187981 */ /* 0x000f62000c1e9500 */
[----:B------:R-:W1:Y:S01]  /*1f80*/  S2UR UR9, SR_CgaCtaId ;  /* 0x00000000000979c3 */ /* 0x000e620000008800 */
[----:B------:R-:W-:-:S02]  /*1f90*/  UMOV UR6, 0x400 ;  /* 0x0000040000067882 */ /* 0x000fc40000000000 */
[----:B------:R-:W-:-:S04]  /*1fa0*/  UIADD3 UR6, UPT, UPT, UR6, 0x40, URZ ;  /* 0x0000004006067890 */ /* 0x000fc8000fffe0ff */
[----:B-1----:R-:W-:-:S06]  /*1fb0*/  ULEA UR6, UR9, UR6, 0x18 ;  /* 0x0000000609067291 */ /* 0x002fcc000f8ec0ff */
[C---:B------:R-:W-:Y:S01]  /*1fc0*/  LEA R8, R22.reuse, UR6, 0x2 ;  /* 0x0000000616087c11 */ /* 0x040fe2000f8e10ff */
[----:B------:R-:W-:-:S05]  /*1fd0*/  VIADD R22, R22, 0x4 ;  /* 0x0000000416167836 */ /* 0x000fca0000000000 */
[----:B------:R-:W1:Y:S01]  /*1fe0*/  LDS.128 R8, [R8] ;  /* 0x0000000008087984 */ /* 0x000e620000000c00 */
[----:B--2---:R-:W-:Y:S02]  /*1ff0*/  HADD2.F32 R14, -RZ, R14.H0_H0 ;  /* 0x2000000eff0e7230 */ /* 0x004fe40000004100 */
[----:B---3--:R-:W-:-:S03]  /*2000*/  HADD2.F32 R21, -RZ, R20.H0_H0 ;  /* 0x20000014ff157230 */ /* 0x008fc60000004100 */
[----:B-1----:R-:W-:Y:S01]  /*2010*/  FFMA R14, R8, R14, R15 ;  /* 0x0000000e080e7223 */ /* 0x002fe2000000000f */
[----:B----4-:R-:W-:-:S03]  /*2020*/  HADD2.F32 R20, -RZ, R23.H0_H0 ;  /* 0x20000017ff147230 */ /* 0x010fc60000004100 */
[----:B------:R-:W-:Y:S01]  /*2030*/  FFMA R9, R21, R9, R14 ;  /* 0x0000000915097223 */ /* 0x000fe2000000000e */
[----:B-----5:R-:W-:-:S03]  /*2040*/  HADD2.F32 R15, -RZ, R24.H0_H0 ;  /* 0x20000018ff0f7230 */ /* 0x020fc60000004100 */
[----:B------:R-:W-:-:S04]  /*2050*/  FFMA R10, R20, R10, R9 ;  /* 0x0000000a140a7223 */ /* 0x000fc80000000009 */
[----:B------:R-:W-:-:S07]  /*2060*/  FFMA R15, R15, R11, R10 ;  /* 0x0000000b0f0f7223 */ /* 0x000fce000000000a */
.L_x_60:
[----:B------:R-:W-:Y:S05]  /*2070*/  @!P0 BRA `(.L_x_58) ;  /* 0x00000000005c8947 */ /* 0x000fea0003800000 */
[----:B------:R-:W1:Y:S01]  /*2080*/  LDCU.64 UR16, c[0x0][0x388] ;  /* 0x00007100ff1077ac */ /* 0x000e620008000a00 */
[----:B------:R-:W-:-:S04]  /*2090*/  IADD3 R19, P0, PT, R22, R19, RZ ;  /* 0x0000001316137210 */ /* 0x000fc80007f1e0ff */
[----:B------:R-:W-:Y:S02]  /*20a0*/  IADD3.X R18, PT, PT, RZ, R18, RZ, P0, !PT ;  /* 0x00000012ff127210 */ /* 0x000fe400007fe4ff */
[----:B-1----:R-:W-:-:S04]  /*20b0*/  LEA R12, P0, R19, UR16, 0x1 ;  /* 0x00000010130c7c11 */ /* 0x002fc8000f8008ff */
[----:B------:R-:W-:-:S05]  /*20c0*/  LEA.HI.X R13, R19, UR17, R18, 0x1, P0 ;  /* 0x00000011130d7c11 */ /* 0x000fca00080f0c12 */
[----:B------:R-:W2:Y:S01]  /*20d0*/  LDG.E.U16.CONSTANT R14, desc[UR12][R12.64] ;  /* 0x0000000c0c0e7981 */ /* 0x000ea2000c1e9500 */
[----:B------:R-:W1:Y:S01]  /*20e0*/  S2UR UR9, SR_CgaCtaId ;  /* 0x00000000000979c3 */ /* 0x000e620000008800 */
[----:B------:R-:W-:Y:S01]  /*20f0*/  UMOV UR6, 0x400 ;  /* 0x0000040000067882 */ /* 0x000fe20000000000 */
[----:B------:R-:W-:Y:S01]  /*2100*/  ISETP.NE.AND P0, PT, R4, 0x1, PT ;  /* 0x000000010400780c */ /* 0x000fe20003f05270 */
[----:B------:R-:W-:-:S04]  /*2110*/  UIADD3 UR6, UPT, UPT, UR6, 0x40, URZ ;  /* 0x0000004006067890 */ /* 0x000fc8000fffe0ff */
[----:B-1----:R-:W-:-:S06]  /*2120*/  ULEA UR6, UR9, UR6, 0x18 ;  /* 0x0000000609067291 */ /* 0x002fcc000f8ec0ff */
[----:B------:R-:W-:-:S06]  /*2130*/  LEA R8, R22, UR6, 0x2 ;  /* 0x0000000616087c11 */ /* 0x000fcc000f8e10ff */
[----:B------:R-:W1:Y:S01]  /*2140*/  LDS.128 R8, [R8] ;  /* 0x0000000008087984 */ /* 0x000e620000000c00 */
[----:B--2---:R-:W-:-:S05]  /*2150*/  HADD2.F32 R14, -RZ, R14.H0_H0 ;  /* 0x2000000eff0e7230 */ /* 0x004fca0000004100 */
[----:B-1----:R-:W-:Y:S01]  /*2160*/  FFMA R15, R8, R14, R15 ;  /* 0x0000000e080f7223 */ /* 0x002fe2000000000f */
[----:B------:R-:W-:Y:S06]  /*2170*/  @!P0 BRA `(.L_x_58) ;  /* 0x00000000001c8947 */ /* 0x000fec0003800000 */
[----:B------:R-:W-:Y:S01]  /*2180*/  ISETP.NE.AND P0, PT, R4, 0x2, PT ;  /* 0x000000020400780c */ /* 0x000fe20003f05270 */
[----:B------:R-:W2:-:S12]  /*2190*/  LDG.E.U16.CONSTANT R8, desc[UR12][R12.64+0x2] ;  /* 0x0000020c0c087981 */ /* 0x000e98000c1e9500 */
[----:B------:R-:W3:Y:S01]  /*21a0*/  @P0 LDG.E.U16.CONSTANT R11, desc[UR12][R12.64+0x4] ;  /* 0x0000040c0c0b0981 */ /* 0x000ee2000c1e9500 */
[----:B--2---:R-:W-:-:S05]  /*21b0*/  HADD2.F32 R8, -RZ, R8.H0_H0 ;  /* 0x20000008ff087230 */ /* 0x004fca0000004100 */
[----:B------:R-:W-:Y:S01]  /*21c0*/  FFMA R15, R8, R9, R15 ;  /* 0x00000009080f7223 */ /* 0x000fe2000000000f */
[----:B---3--:R-:W-:-:S05]  /*21d0*/  @P0 HADD2.F32 R14, -RZ, R11.H0_H0 ;  /* 0x2000000bff0e0230 */ /* 0x008fca0000004100 */
[----:B------:R-:W-:-:S07]  /*21e0*/  @P0 FFMA R15, R14, R10, R15 ;  /* 0x0000000a0e0f0223 */ /* 0x000fce000000000f */
.L_x_58:
[----:B------:R-:W1:Y:S01]  /*21f0*/  LDCU UR6, c[0x0][0x3c4] ;  /* 0x00007880ff0677ac */ /* 0x000e620008000800 */
[C---:B------:R-:W-:Y:S01]  /*2200*/  LEA R9, R5.reuse, UR7, 0x2 ;  /* 0x0000000705097c11 */ /* 0x040fe2000f8e10ff */
[----:B------:R-:W-:-:S05]  /*2210*/  VIADD R5, R5, 0x100 ;  /* 0x0000010005057836 */ /* 0x000fca0000000000 */
[----:B------:R-:W-:Y:S01]  /*2220*/  ISETP.GE.AND P0, PT, R5, UR5, PT ;  /* 0x0000000505007c0c */ /* 0x000fe2000bf06270 */
[----:B-1----:R-:W-:-:S05]  /*2230*/  FMUL R8, R15, UR6 ;  /* 0x000000060f087c20 */ /* 0x002fca0008400000 */
[----:B------:R1:W-:Y:S01]  /*2240*/  STS [R9], R8 ;  /* 0x0000000809007388 */ /* 0x0003e20000000800 */
[----:B------:R-:W-:-:S06]  /*2250*/  FMNMX R7, R8, R7, !PT ;  /* 0x0000000708077209 */ /* 0x000fcc0007800000 */
[----:B------:R-:W-:Y:S05]  /*2260*/  @!P0 BRA `(.L_x_61) ;  /* 0xfffffff400248947 */ /* 0x000fea000383ffff */
[----:B0-----:R-:W-:Y:S05]  /*2270*/  BSYNC.RECONVERGENT B1 ;  /* 0x0000000000017941 */ /* 0x001fea0003800200 */
.L_x_55:
[----:B------:R-:W-:Y:S05]  /*2280*/  BRA `(.L_x_53) ;  /* 0x0000000000d87947 */ /* 0x000fea0003800000 */
.L_x_54:
[----:B------:R-:W-:Y:S01]  /*2290*/  LOP3.LUT R2, RZ, R17, RZ, 0x33, !PT ;  /* 0x00000011ff027212 */ /* 0x000fe200078e33ff */
[----:B------:R-:W4:Y:S01]  /*22a0*/  LDCU UR6, c[0x0][0x3c4] ;  /* 0x00007880ff0677ac */ /* 0x000f220008000800 */
[----:B--23--:R-:W-:Y:S01]  /*22b0*/  MOV R3, UR14 ;  /* 0x0000000e00037c02 */ /* 0x00cfe20008000f00 */
[----:B------:R-:W-:Y:S01]  /*22c0*/  BSSY.RECONVERGENT B1, `(.L_x_62) ;  /* 0x000001d000017945 */ /* 0x000fe20003800200 */
[----:B------:R-:W-:Y:S01]  /*22d0*/  MOV R7, 0xff7fffff ;  /* 0xff7fffff00077802 */ /* 0x000fe20000000f00 */
[----:B------:R-:W-:-:S04]  /*22e0*/  VIADD R2, R2, UR4 ;  /* 0x0000000402027c36 */ /* 0x000fc80008000000 */
[----:B------:R-:W-:Y:S02]  /*22f0*/  IMAD R6, R3, -0x100, R2 ;  /* 0xffffff0003067824 */ /* 0x000fe400078e0202 */
[----:B------:R-:W-:-:S03]  /*2300*/  IMAD.MOV.U32 R3, RZ, RZ, R17 ;  /* 0x000000ffff037224 */ /* 0x000fc600078e0011 */
[C---:B------:R-:W-:Y:S02]  /*2310*/  ISETP.GE.U32.AND P0, PT, R6.reuse, 0x700, PT ;  /* 0x000007000600780c */ /* 0x040fe40003f06070 */
[----:B------:R-:W-:Y:S01]  /*2320*/  LEA.HI R8, R6, 0x1, RZ, 0x18 ;  /* 0x0000000106087811 */ /* 0x000fe200078fc0ff */
[----:B----4-:R-:W-:-:S03]  /*2330*/  FMUL R2, RZ, UR6 ;  /* 0x00000006ff027c20 */ /* 0x010fc60008400000 */
[----:B------:R-:W-:-:S04]  /*2340*/  LOP3.LUT R10, R8, 0x7, RZ, 0xc0, !PT ;  /* 0x00000007080a7812 */ /* 0x000fc800078ec0ff */
[----:B------:R-:W-:-:S03]  /*2350*/  ISETP.NE.AND P1, PT, R10, RZ, PT ;  /* 0x000000ff0a00720c */ /* 0x000fc60003f25270 */
[----:B------:R-:W-:Y:S10]  /*2360*/  @!P0 BRA `(.L_x_63) ;  /* 0x0000000000488947 */ /* 0x000ff40003800000 */
[----:B-1----:R-:W-:Y:S01]  /*2370*/  HFMA2 R4, -RZ, RZ, 0, 0 ;  /* 0x00000000ff047431 */ /* 0x002fe200000001ff */
[----:B------:R-:W-:Y:S01]  /*2380*/  LOP3.LUT R9, R8, 0x1fffff8, RZ, 0xc0, !PT ;  /* 0x01fffff808097812 */ /* 0x000fe200078ec0ff */
[----:B------:R-:W-:Y:S01]  /*2390*/  IMAD.MOV.U32 R7, RZ, RZ, -0x800001 ;  /* 0xff7fffffff077424 */ /* 0x000fe200078e00ff */
[----:B------:R-:W-:-:S07]  /*23a0*/  MOV R3, R17 ;  /* 0x0000001100037202 */ /* 0x000fce0000000f00 */
.L_x_64:
[C---:B--2---:R-:W-:Y:S01]  /*23b0*/  LEA R5, R3.reuse, UR7, 0x2 ;  /* 0x0000000703057c11 */ /* 0x044fe2000f8e10ff */
[----:B------:R-:W-:Y:S01]  /*23c0*/  VIADD R4, R4, 0x8 ;  /* 0x0000000804047836 */ /* 0x000fe20000000000 */
[----:B------:R-:W-:Y:S02]  /*23d0*/  FMNMX R7, R2, R7, !PT ;  /* 0x0000000702077209 */ /* 0x000fe40007800000 */
[----:B------:R-:W-:Y:S01]  /*23e0*/  IADD3 R3, PT, PT, R3, 0x800, RZ ;  /* 0x0000080003037810 */ /* 0x000fe20007ffe0ff */
[----:B------:R2:W-:Y:S01]  /*23f0*/  STS [R5], R2 ;  /* 0x0000000205007388 */ /* 0x0005e20000000800 */
[----:B------:R-:W-:-:S03]  /*2400*/  ISETP.NE.AND P0, PT, R4, R9, PT ;  /* 0x000000090400720c */ /* 0x000fc60003f05270 */
[----:B------:R2:W-:Y:S04]  /*2410*/  STS [R5+0x400], R2 ;  /* 0x0004000205007388 */ /* 0x0005e80000000800 */
[----:B------:R2:W-:Y:S04]  /*2420*/  STS [R5+0x800], R2 ;  /* 0x0008000205007388 */ /* 0x0005e80000000800 */
[----:B------:R2:W-:Y:S04]  /*2430*/  STS [R5+0xc00], R2 ;  /* 0x000c000205007388 */ /* 0x0005e80000000800 */
[----:B------:R2:W-:Y:S04]  /*2440*/  STS [R5+0x1000], R2 ;  /* 0x0010000205007388 */ /* 0x0005e80000000800 */
[----:B------:R2:W-:Y:S04]  /*2450*/  STS [R5+0x1400], R2 ;  /* 0x0014000205007388 */ /* 0x0005e80000000800 */
[----:B------:R2:W-:Y:S04]  /*2460*/  STS [R5+0x1800], R2 ;  /* 0x0018000205007388 */ /* 0x0005e80000000800 */
[----:B------:R2:W-:Y:S01]  /*2470*/  STS [R5+0x1c00], R2 ;  /* 0x001c000205007388 */ /* 0x0005e20000000800 */
[----:B------:R-:W-:Y:S05]  /*2480*/  @P0 BRA `(.L_x_64) ;  /* 0xfffffffc00c80947 */ /* 0x000fea000383ffff */
.L_x_63:
[----:B0-----:R-:W-:Y:S05]  /*2490*/  BSYNC.RECONVERGENT B1 ;  /* 0x0000000000017941 */ /* 0x001fea0003800200 */
.L_x_62:
[----:B------:R-:W-:Y:S05]  /*24a0*/  @!P1 BRA `(.L_x_53) ;  /* 0x0000000000509947 */ /* 0x000fea0003800000 */
[----:B------:R-:W-:Y:S02]  /*24b0*/  ISETP.GE.U32.AND P0, PT, R10, 0x4, PT ;  /* 0x000000040a00780c */ /* 0x000fe40003f06070 */
[----:B------:R-:W-:-:S11]  /*24c0*/  LOP3.LUT P1, R8, R8, 0x3, RZ, 0xc0, !PT ;  /* 0x0000000308087812 */ /* 0x000fd6000782c0ff */
[C---:B--2---:R-:W-:Y:S01]  /*24d0*/  @P0 LEA R5, R3.reuse, UR7, 0x2 ;  /* 0x0000000703050c11 */ /* 0x044fe2000f8e10ff */
[----:B------:R-:W-:Y:S01]  /*24e0*/  @P0 VIADD R3, R3, 0x400 ;  /* 0x0000040003030836 */ /* 0x000fe20000000000 */
[----:B------:R-:W-:-:S03]  /*24f0*/  @P0 FMNMX R7, R7, R2, !PT ;  /* 0x0000000207070209 */ /* 0x000fc60007800000 */
[----:B------:R4:W-:Y:S04]  /*2500*/  @P0 STS [R5], R2 ;  /* 0x0000000205000388 */ /* 0x0009e80000000800 */
[----:B------:R4:W-:Y:S04]  /*2510*/  @P0 STS [R5+0x400], R2 ;  /* 0x0004000205000388 */ /* 0x0009e80000000800 */
[----:B------:R4:W-:Y:S04]  /*2520*/  @P0 STS [R5+0x800], R2 ;  /* 0x0008000205000388 */ /* 0x0009e80000000800 */
[----:B------:R4:W-:Y:S01]  /*2530*/  @P0 STS [R5+0xc00], R2 ;  /* 0x000c000205000388 */ /* 0x0009e20000000800 */
[----:B------:R-:W-:Y:S05]  /*2540*/  @!P1 BRA `(.L_x_53) ;  /* 0x0000000000289947 */ /* 0x000fea0003800000 */
[----:B------:R-:W-:Y:S02]  /*2550*/  ISETP.NE.AND P1, PT, R8, 0x1, PT ;  /* 0x000000010800780c */ /* 0x000fe40003f25270 */
[----:B------:R-:W-:-:S11]  /*2560*/  LOP3.LUT P0, RZ, R6, 0x100, RZ, 0xc0, !PT ;  /* 0x0000010006ff7812 */ /* 0x000fd6000780c0ff */
[C---:B----4-:R-:W-:Y:S02]  /*2570*/  @P1 LEA R5, R3.reuse, UR7, 0x2 ;  /* 0x0000000703051c11 */ /* 0x050fe4000f8e10ff */
[----:B------:R-:W-:Y:S02]  /*2580*/  @P1 IADD3 R3, PT, PT, R3, 0x200, RZ ;  /* 0x0000020003031810 */ /* 0x000fe40007ffe0ff */
[-C--:B------:R-:W-:Y:S01]  /*2590*/  @P1 FMNMX R7, R7, R2.reuse, !PT ;  /* 0x0000000207071209 */ /* 0x080fe20007800000 */
[----:B------:R0:W-:Y:S01]  /*25a0*/  @P1 STS [R5], R2 ;  /* 0x0000000205001388 */ /* 0x0001e20000000800 */
[----:B------:R-:W-:Y:S02]  /*25b0*/  @!P0 LEA R3, R3, UR7, 0x2 ;  /* 0x0000000703038c11 */ /* 0x000fe4000f8e10ff */
[----:B------:R-:W-:Y:S01]  /*25c0*/  @!P0 FMNMX R7, R7, R2, !PT ;  /* 0x0000000207078209 */ /* 0x000fe20007800000 */
[----:B------:R0:W-:Y:S04]  /*25d0*/  @P1 STS [R5+0x400], R2 ;  /* 0x0004000205001388 */ /* 0x0001e80000000800 */
[----:B------:R0:W-:Y:S02]  /*25e0*/  @!P0 STS [R3], R2 ;  /* 0x0000000203008388 */ /* 0x0001e40000000800 */
.L_x_53:
[----:B0-----:R-:W-:Y:S05]  /*25f0*/  BSYNC.RECONVERGENT B0 ;  /* 0x0000000000007941 */ /* 0x001fea0003800200 */
.L_x_52:
[----:B--2-4-:R-:W1:Y:S01]  /*2600*/  SHFL.BFLY PT, R2, R7, 0x10, 0x1f ;  /* 0x0e001f0007027f89 */ /* 0x014e6200000e0000 */
[----:B------:R-:W-:Y:S01]  /*2610*/  MOV R5, 0x400 ;  /* 0x0000040000057802 */ /* 0x000fe20000000f00 */
[----:B------:R-:W-:Y:S01]  /*2620*/  BSSY.RECONVERGENT B0, `(.L_x_65) ;  /* 0x0000082000007945 */ /* 0x000fe20003800200 */
[----:B------:R-:W-:Y:S01]  /*2630*/  BAR.SYNC.DEFER_BLOCKING 0x0 ;  /* 0x0000000000007b1d */ /* 0x000fe20000010000 */
[----:B------:R-:W-:Y:S02]  /*2640*/  ISETP.GT.U32.AND P1, PT, R17, 0x7, PT ;  /* 0x000000071100780c */ /* 0x000fe40003f24070 */
[----:B-1----:R-:W-:-:S03]  /*2650*/  FMNMX R4, R2, R7, !PT ;  /* 0x0000000702047209 */ /* 0x002fc60007800000 */
[----:B------:R-:W0:Y:S02]  /*2660*/  S2R R2, SR_CgaCtaId ;  /* 0x0000000000027919 */ /* 0x000e240000008800 */
[----:B---3--:R-:W1:Y:S02]  /*2670*/  SHFL.BFLY PT, R3, R4, 0x8, 0x1f ;  /* 0x0d001f0004037f89 */ /* 0x008e6400000e0000 */
[----:B-1----:R-:W-:Y:S02]  /*2680*/  FMNMX R8, R4, R3, !PT ;  /* 0x0000000304087209 */ /* 0x002fe40007800000 */
[----:B0-----:R-:W-:-:S03]  /*2690*/  LEA R7, R2, R5, 0x18 ;  /* 0x0000000502077211 */ /* 0x001fc600078ec0ff */
[----:B------:R-:W0:Y:S02]  /*26a0*/  SHFL.BFLY PT, R3, R8, 0x4, 0x1f ;  /* 0x0c801f0008037f89 */ /* 0x000e2400000e0000 */
[----:B0-----:R-:W-:Y:S02]  /*26b0*/  FMNMX R9, R8, R3, !PT ;  /* 0x0000000308097209 */ /* 0x001fe40007800000 */
[----:B------:R-:W-:Y:S02]  /*26c0*/  LOP3.LUT P0, R3, R17, 0x1f, RZ, 0xc0, !PT ;  /* 0x0000001f11037812 */ /* 0x000fe4000780c0ff */
[----:B------:R-:W-:Y:S01]  /*26d0*/  MOV R8, 0xff7fffff ;  /* 0xff7fffff00087802 */ /* 0x000fe20000000f00 */
[----:B------:R-:W0:Y:S02]  /*26e0*/  SHFL.BFLY PT, R6, R9, 0x2, 0x1f ;  /* 0x0c401f0009067f89 */ /* 0x000e2400000e0000 */
[----:B0-----:R-:W-:Y:S01]  /*26f0*/  FMNMX R10, R9, R6, !PT ;  /* 0x00000006090a7209 */ /* 0x001fe20007800000 */
[----:B------:R-:W-:Y:S01]  /*2700*/  @!P1 IMAD R9, R17, 0x4, R7 ;  /* 0x0000000411099824 */ /* 0x000fe200078e0207 */
[----:B------:R-:W-:-:S03]  /*2710*/  SHF.R.U32.HI R6, RZ, 0x5, R17 ;  /* 0x00000005ff067819 */ /* 0x000fc60000011611 */
[----:B------:R-:W0:Y:S03]  /*2720*/  SHFL.BFLY PT, R11, R10, 0x1, 0x1f ;  /* 0x0c201f000a0b7f89 */ /* 0x000e2600000e0000 */
[----:B------:R-:W-:Y:S01]  /*2730*/  @!P0 IMAD R4, R6, 0x4, R7 ;  /* 0x0000000406048824 */ /* 0x000fe200078e0207 */
[----:B0-----:R-:W-:-:S05]  /*2740*/  FMNMX R15, R10, R11, !PT ;  /* 0x0000000b0a0f7209 */ /* 0x001fca0007800000 */
[----:B------:R-:W-:Y:S01]  /*2750*/  @!P0 STS [R4], R15 ;  /* 0x0000000f04008388 */ /* 0x000fe20000000800 */
[----:B------:R-:W-:Y:S01]  /*2760*/  BAR.SYNC.DEFER_BLOCKING 0x0 ;  /* 0x0000000000007b1d */ /* 0x000fe20000010000 */
[----:B------:R-:W-:-:S05]  /*2770*/  ISETP.NE.AND P0, PT, R17, RZ, PT ;  /* 0x000000ff1100720c */ /* 0x000fca0003f05270 */
[----:B------:R-:W0:Y:S04]  /*2780*/  @!P1 LDS R8, [R9] ;  /* 0x0000000009089984 */ /* 0x000e280000000800 */
[----:B0-----:R-:W0:Y:S02]  /*2790*/  SHFL.BFLY PT, R11, R8, 0x10, 0x1f ;  /* 0x0e001f00080b7f89 */ /* 0x001e2400000e0000 */
[----:B0-----:R-:W-:Y:S01]  /*27a0*/  FMNMX R11, R11, R8, !PT ;  /* 0x000000080b0b7209 */ /* 0x001fe20007800000 */
[----:B------:R-:W-:-:S04]  /*27b0*/  HFMA2 R8, -RZ, RZ, 0, 0 ;  /* 0x00000000ff087431 */ /* 0x000fc800000001ff */
[----:B------:R-:W0:Y:S02]  /*27c0*/  SHFL.BFLY PT, R10, R11, 0x8, 0x1f ;  /* 0x0d001f000b0a7f89 */ /* 0x000e2400000e0000 */
[----:B0-----:R-:W-:-:S05]  /*27d0*/  FMNMX R10, R11, R10, !PT ;  /* 0x0000000a0b0a7209 */ /* 0x001fca0007800000 */
[----:B------:R-:W0:Y:S02]  /*27e0*/  SHFL.BFLY PT, R13, R10, 0x4, 0x1f ;  /* 0x0c801f000a0d7f89 */ /* 0x000e2400000e0000 */
[----:B0-----:R-:W-:-:S05]  /*27f0*/  FMNMX R13, R10, R13, !PT ;  /* 0x0000000d0a0d7209 */ /* 0x001fca0007800000 */
[----:B------:R-:W0:Y:S02]  /*2800*/  SHFL.BFLY PT, R12, R13, 0x2, 0x1f ;  /* 0x0c401f000d0c7f89 */ /* 0x000e2400000e0000 */
[----:B0-----:R-:W-:-:S05]  /*2810*/  FMNMX R12, R13, R12, !PT ;  /* 0x0000000c0d0c7209 */ /* 0x001fca0007800000 */
[----:B------:R-:W0:Y:S02]  /*2820*/  SHFL.BFLY PT, R15, R12, 0x1, 0x1f ;  /* 0x0c201f000c0f7f89 */ /* 0x000e2400000e0000 */
[----:B0-----:R-:W-:-:S05]  /*2830*/  FMNMX R14, R12, R15, !PT ;  /* 0x0000000f0c0e7209 */ /* 0x001fca0007800000 */
[----:B------:R0:W-:Y:S01]  /*2840*/  @!P0 STS [R7], R14 ;  /* 0x0000000e07008388 */ /* 0x0001e20000000800 */
[----:B------:R-:W-:Y:S01]  /*2850*/  BAR.SYNC.DEFER_BLOCKING 0x0 ;  /* 0x0000000000007b1d */ /* 0x000fe20000010000 */
[----:B------:R-:W-:-:S05]  /*2860*/  ISETP.GE.U32.AND P0, PT, R17, UR5, PT ;  /* 0x0000000511007c0c */ /* 0x000fca000bf06070 */
[----:B------:R0:W1:Y:S08]  /*2870*/  LDS R4, [R7] ;  /* 0x0000000007047984 */ /* 0x0000700000000800 */
[----:B0-----:R-:W-:Y:S05]  /*2880*/  @P0 BRA `(.L_x_66) ;  /* 0x00000004006c0947 */ /* 0x001fea0003800000 */
[----:B------:R-:W-:Y:S01]  /*2890*/  LOP3.LUT R7, RZ, R17, RZ, 0x33, !PT ;  /* 0x00000011ff077212 */ /* 0x000fe200078e33ff */
[----:B------:R-:W-:Y:S01]  /*28a0*/  IMAD.U32 R8, RZ, RZ, UR14 ;  /* 0x0000000eff087e24 */ /* 0x000fe2000f8e00ff */
[----:B------:R-:W-:Y:S02]  /*28b0*/  BSSY.RECONVERGENT B1, `(.L_x_67) ;  /* 0x0000021000017945 */ /* 0x000fe40003800200 */
[----:B------:R-:W-:-:S05]  /*28c0*/  IADD3 R7, PT, PT, R7, UR4, RZ ;  /* 0x0000000407077c10 */ /* 0x000fca000fffe0ff */
[----:B------:R-:W-:Y:S02]  /*28d0*/  IMAD R9, R8, -0x100, R7 ;  /* 0xffffff0008097824 */ /* 0x000fe400078e0207 */
[----:B------:R-:W-:-:S03]  /*28e0*/  IMAD.MOV.U32 R8, RZ, RZ, RZ ;  /* 0x000000ffff087224 */ /* 0x000fc600078e00ff */
[C---:B------:R-:W-:Y:S02]  /*28f0*/  LOP3.LUT R7, R9.reuse, 0x300, RZ, 0xc0, !PT ;  /* 0x0000030009077812 */ /* 0x040fe400078ec0ff */
[----:B------:R-:W-:Y:S02]  /*2900*/  ISETP.GE.U32.AND P1, PT, R9, 0x300, PT ;  /* 0x000003000900780c */ /* 0x000fe40003f26070 */
[----:B------:R-:W-:Y:S02]  /*2910*/  ISETP.NE.AND P0, PT, R7, 0x300, PT ;  /* 0x000003000700780c */ /* 0x000fe40003f05270 */
[----:B------:R-:W-:-:S11]  /*2920*/  MOV R7, R17 ;  /* 0x0000001100077202 */ /* 0x000fd60000000f00 */
[----:B------:R-:W-:Y:S05]  /*2930*/  @!P0 BRA `(.L_x_68) ;  /* 0x0000000000608947 */ /* 0x000fea0003800000 */
[----:B------:R-:W-:Y:S01]  /*2940*/  LEA.HI R9, R9, 0x1, RZ, 0x18 ;  /* 0x0000000109097811 */ /* 0x000fe200078fc0ff */
[----:B------:R-:W-:Y:S02]  /*2950*/  HFMA2 R18, -RZ, RZ, 0.96630859375, -0.0022525787353515625 ;  /* 0x3bbb989dff127431 */ /* 0x000fe400000001ff */
[----:B------:R-:W-:Y:S01]  /*2960*/  IMAD.MOV.U32 R10, RZ, RZ, RZ ;  /* 0x000000ffff0a7224 */ /* 0x000fe200078e00ff */
[----:B------:R-:W-:Y:S01]  /*2970*/  MOV R8, RZ ;  /* 0x000000ff00087202 */ /* 0x000fe20000000f00 */
[----:B------:R-:W-:Y:S01]  /*2980*/  IMAD.MOV.U32 R7, RZ, RZ, R17 ;  /* 0x000000ffff077224 */ /* 0x000fe200078e0011 */
[----:B------:R-:W-:Y:S01]  /*2990*/  LOP3.LUT R15, R9, 0x3, RZ, 0xc0, !PT ;  /* 0x00000003090f7812 */ /* 0x000fe200078ec0ff */
[----:B------:R-:W-:-:S07]  /*29a0*/  IMAD.MOV.U32 R13, RZ, RZ, 0x437c0000 ;  /* 0x437c0000ff0d7424 */ /* 0x000fce00078e00ff */
.L_x_69:
[C---:B0-----:R-:W-:Y:S01]  /*29b0*/  LEA R9, R7.reuse, UR7, 0x2 ;  /* 0x0000000707097c11 */ /* 0x041fe2000f8e10ff */
[----:B------:R-:W-:Y:S01]  /*29c0*/  VIADD R10, R10, 0x1 ;  /* 0x000000010a0a7836 */ /* 0x000fe20000000000 */
[----:B------:R-:W-:-:S03]  /*29d0*/  IADD3 R7, PT, PT, R7, 0x100, RZ ;  /* 0x0000010007077810 */ /* 0x000fc60007ffe0ff */
[----:B------:R-:W1:Y:S01]  /*29e0*/  LDS R11, [R9] ;  /* 0x00000000090b7984 */ /* 0x000e620000000800 */
[----:B------:R-:W-:Y:S01]  /*29f0*/  ISETP.NE.AND P0, PT, R10, R15, PT ;  /* 0x0000000f0a00720c */ /* 0x000fe20003f05270 */
[----:B-1----:R-:W-:-:S04]  /*2a00*/  FADD R11, -R4, R11 ;  /* 0x0000000b040b7221 */ /* 0x002fc80000000100 */
        /* <DEDUP_REMOVED lines=8> */
[----:B------:R-:W-:Y:S01]  /*2a90*/  FADD R8, R11, R8 ;  /* 0x000000080b087221 */ /* 0x000fe20000000000 */
[----:B------:R0:W-:Y:S01]  /*2aa0*/  STS [R9], R11 ;  /* 0x0000000b09007388 */ /* 0x0001e20000000800 */
[----:B------:R-:W-:Y:S05]  /*2ab0*/  @P0 BRA `(.L_x_69) ;  /* 0xfffffffc00bc0947 */ /* 0x000fea000383ffff */
.L_x_68:
[----:B------:R-:W-:Y:S05]  /*2ac0*/  BSYNC.RECONVERGENT B1 ;  /* 0x0000000000017941 */ /* 0x000fea0003800200 */
.L_x_67:
[----:B------:R-:W-:Y:S05]  /*2ad0*/  @!P1 BRA `(.L_x_66) ;  /* 0x0000000000d89947 */ /* 0x000fea0003800000 */
.L_x_70:
[C---:B0--3--:R-:W-:Y:S01]  /*2ae0*/  LEA R9, R7.reuse, UR7, 0x2 ;  /* 0x0000000707097c11 */ /* 0x049fe2000f8e10ff */
[----:B------:R-:W-:Y:S01]  /*2af0*/  IMAD.MOV.U32 R10, RZ, RZ, 0x3bbb989d ;  /* 0x3bbb989dff0a7424 */ /* 0x000fe200078e00ff */
[----:B------:R-:W-:Y:S01]  /*2b00*/  MOV R14, 0x437c0000 ;  /* 0x437c0000000e7802 */ /* 0x000fe20000000f00 */
[----:B------:R-:W-:Y:S02]  /*2b10*/  VIADD R7, R7, 0x400 ;  /* 0x0000040007077836 */ /* 0x000fe40000000000 */
[----:B------:R-:W1:Y:S03]  /*2b20*/  LDS R11, [R9] ;  /* 0x00000000090b7984 */ /* 0x000e660000000800 */
[----:B------:R-:W-:Y:S01]  /*2b30*/  ISETP.GE.AND P0, PT, R7, UR5, PT ;  /* 0x0000000507007c0c */ /* 0x000fe2000bf06270 */
[----:B------:R-:W0:Y:S04]  /*2b40*/  LDS R15, [R9+0x400] ;  /* 0x00040000090f7984 */ /* 0x000e280000000800 */
[----:B------:R-:W2:Y:S04]  /*2b50*/  LDS R13, [R9+0x800] ;  /* 0x00080000090d7984 */ /* 0x000ea80000000800 */
[----:B------:R-:W3:Y:S01]  /*2b60*/  LDS R23, [R9+0xc00] ;  /* 0x000c000009177984 */ /* 0x000ee20000000800 */
[----:B-1----:R-:W-:-:S04]  /*2b70*/  FADD R19, -R4, R11 ;  /* 0x0000000b04137221 */ /* 0x002fc80000000100 */
[----:B------:R-:W-:Y:S01]  /*2b80*/  FFMA.SAT R11, R19, R10, 0.5 ;  /* 0x3f000000130b7423 */ /* 0x000fe2000000200a */
[----:B0-----:R-:W-:-:S03]  /*2b90*/  FADD R15, -R4, R15 ;  /* 0x0000000f040f7221 */ /* 0x001fc60000000100 */
[----:B------:R-:W-:Y:S01]  /*2ba0*/  FFMA.RM R11, R11, R14, 12582913 ;  /* 0x4b4000010b0b7423 */ /* 0x000fe2000000400e */
[----:B------:R-:W-:Y:S01]  /*2bb0*/  FFMA.SAT R21, R15, R10, 0.5 ;  /* 0x3f0000000f157423 */ /* 0x000fe2000000200a */
[----:B--2---:R-:W-:Y:S02]  /*2bc0*/  FADD R13, -R4, R13 ;  /* 0x0000000d040d7221 */ /* 0x004fe40000000100 */
[----:B------:R-:W-:Y:S01]  /*2bd0*/  FADD R18, R11, -12583039 ;  /* 0xcb40007f0b127421 */ /* 0x000fe20000000000 */
[----:B------:R-:W-:Y:S01]  /*2be0*/  FFMA.RM R12, R21, R14, 12582913 ;  /* 0x4b400001150c7423 */ /* 0x000fe2000000400e */
[----:B------:R-:W-:Y:S01]  /*2bf0*/  FFMA.SAT R21, R13, R10, 0.5 ;  /* 0x3f0000000d157423 */ /* 0x000fe2000000200a */
[----:B------:R-:W-:Y:S02]  /*2c00*/  IMAD.SHL.U32 R11, R11, 0x800000, RZ ;  /* 0x008000000b0b7824 */ /* 0x000fe400078e00ff */
[----:B------:R-:W-:Y:S01]  /*2c10*/  FFMA R18, R19, 1.4426950216293334961, -R18 ;  /* 0x3fb8aa3b13127823 */ /* 0x000fe20000000812 */
[----:B------:R-:W-:-:S03]  /*2c20*/  FADD R22, R12, -12583039 ;  /* 0xcb40007f0c167421 */ /* 0x000fc60000000000 */
[----:B------:R-:W-:Y:S01]  /*2c30*/  FFMA R20, R19, 1.925963033500011079e-08, R18 ;  /* 0x32a5706013147823 */ /* 0x000fe20000000012 */
[----:B---3--:R-:W-:Y:S01]  /*2c40*/  FADD R19, -R4, R23 ;  /* 0x0000001704137221 */ /* 0x008fe20000000100 */
[----:B------:R-:W-:Y:S01]  /*2c50*/  FFMA.RM R18, R21, R14, 12582913 ;  /* 0x4b40000115127423 */ /* 0x000fe2000000400e */
[----:B------:R-:W-:Y:S02]  /*2c60*/  FFMA R22, R15, 1.4426950216293334961, -R22 ;  /* 0x3fb8aa3b0f167823 */ /* 0x000fe40000000816 */
[----:B------:R-:W-:Y:S01]  /*2c70*/  FFMA.SAT R21, R19, R10, 0.5 ;  /* 0x3f00000013157423 */ /* 0x000fe2000000200a */
[C---:B------:R-:W-:Y:S01]  /*2c80*/  FADD R24, R18.reuse, -12583039 ;  /* 0xcb40007f12187421 */ /* 0x040fe20000000000 */
[----:B------:R-:W-:Y:S01]  /*2c90*/  FFMA R10, R15, 1.925963033500011079e-08, R22 ;  /* 0x32a570600f0a7823 */ /* 0x000fe20000000016 */
[----:B------:R-:W0:Y:S01]  /*2ca0*/  MUFU.EX2 R20, R20 ;  /* 0x0000001400147308 */ /* 0x000e220000000800 */
[----:B------:R-:W-:Y:S01]  /*2cb0*/  FFMA.RM R14, R21, R14, 12582913 ;  /* 0x4b400001150e7423 */ /* 0x000fe2000000400e */
[----:B------:R-:W-:Y:S01]  /*2cc0*/  FFMA R24, R13, 1.4426950216293334961, -R24 ;  /* 0x3fb8aa3b0d187823 */ /* 0x000fe20000000818 */
[----:B------:R-:W-:-:S02]  /*2cd0*/  IMAD.SHL.U32 R18, R18, 0x800000, RZ ;  /* 0x0080000012127824 */ /* 0x000fc400078e00ff */
[----:B------:R-:W-:Y:S01]  /*2ce0*/  FADD R22, R14, -12583039 ;  /* 0xcb40007f0e167421 */ /* 0x000fe20000000000 */
[----:B------:R-:W-:Y:S01]  /*2cf0*/  FFMA R24, R13, 1.925963033500011079e-08, R24 ;  /* 0x32a570600d187823 */ /* 0x000fe20000000018 */
[----:B------:R-:W-:Y:S01]  /*2d00*/  SHF.L.U32 R13, R12, 0x17, RZ ;  /* 0x000000170c0d7819 */ /* 0x000fe200000006ff */
[----:B------:R-:W1:Y:S01]  /*2d10*/  MUFU.EX2 R10, R10 ;  /* 0x0000000a000a7308 */ /* 0x000e620000000800 */
[----:B------:R-:W-:Y:S01]  /*2d20*/  FFMA R22, R19, 1.4426950216293334961, -R22 ;  /* 0x3fb8aa3b13167823 */ /* 0x000fe20000000816 */
[----:B------:R-:W-:-:S03]  /*2d30*/  SHF.L.U32 R14, R14, 0x17, RZ ;  /* 0x000000170e0e7819 */ /* 0x000fc600000006ff */
[----:B------:R-:W-:-:S03]  /*2d40*/  FFMA R22, R19, 1.925963033500011079e-08, R22 ;  /* 0x32a5706013167823 */ /* 0x000fc60000000016 */
[----:B------:R-:W2:Y:S01]  /*2d50*/  MUFU.EX2 R15, R24 ;  /* 0x00000018000f7308 */ /* 0x000ea20000000800 */
[----:B0-----:R-:W-:-:S04]  /*2d60*/  FMUL R11, R11, R20 ;  /* 0x000000140b0b7220 */ /* 0x001fc80000400000 */
[----:B------:R-:W-:Y:S01]  /*2d70*/  FADD R8, R11, R8 ;  /* 0x000000080b087221 */ /* 0x000fe20000000000 */
[----:B------:R3:W-:Y:S02]  /*2d80*/  STS [R9], R11 ;  /* 0x0000000b09007388 */ /* 0x0007e40000000800 */
[----:B------:R-:W0:Y:S01]  /*2d90*/  MUFU.EX2 R19, R22 ;  /* 0x0000001600137308 */ /* 0x000e220000000800 */
[----:B-1----:R-:W-:-:S04]  /*2da0*/  FMUL R10, R13, R10 ;  /* 0x0000000a0d0a7220 */ /* 0x002fc80000400000 */
[----:B------:R-:W-:Y:S01]  /*2db0*/  FADD R8, R8, R10 ;  /* 0x0000000a08087221 */ /* 0x000fe20000000000 */
[----:B------:R3:W-:Y:S01]  /*2dc0*/  STS [R9+0x400], R10 ;  /* 0x0004000a09007388 */ /* 0x0007e20000000800 */
[----:B--2---:R-:W-:-:S04]  /*2dd0*/  FMUL R15, R18, R15 ;  /* 0x0000000f120f7220 */ /* 0x004fc80000400000 */
[----:B------:R-:W-:Y:S01]  /*2de0*/  FADD R8, R8, R15 ;  /* 0x0000000f08087221 */ /* 0x000fe20000000000 */
[----:B------:R3:W-:Y:S01]  /*2df0*/  STS [R9+0x800], R15 ;  /* 0x0008000f09007388 */ /* 0x0007e20000000800 */
[----:B0-----:R-:W-:-:S04]  /*2e00*/  FMUL R14, R14, R19 ;  /* 0x000000130e0e7220 */ /* 0x001fc80000400000 */
[----:B------:R-:W-:Y:S01]  /*2e10*/  FADD R8, R8, R14 ;  /* 0x0000000e08087221 */ /* 0x000fe20000000000 */
[----:B------:R3:W-:Y:S01]  /*2e20*/  STS [R9+0xc00], R14 ;  /* 0x000c000e09007388 */ /* 0x0007e20000000800 */
[----:B------:R-:W-:Y:S05]  /*2e30*/  @!P0 BRA `(.L_x_70) ;  /* 0xfffffffc00288947 */ /* 0x000fea000383ffff */
.L_x_66:
[----:B------:R-:W-:Y:S05]  /*2e40*/  BSYNC.RECONVERGENT B0 ;  /* 0x0000000000007941 */ /* 0x000fea0003800200 */
.L_x_65:
[----:B------:R-:W2:Y:S01]  /*2e50*/  SHFL.BFLY PT, R7, R8, 0x10, 0x1f ;  /* 0x0e001f0008077f89 */ /* 0x000ea200000e0000 */
[----:B------:R-:W-:Y:S01]  /*2e60*/  BAR.SYNC.DEFER_BLOCKING 0x0 ;  /* 0x0000000000007b1d */ /* 0x000fe20000010000 */
[----:B------:R-:W-:Y:S01]  /*2e70*/  ISETP.NE.AND P0, PT, R3, RZ, PT ;  /* 0x000000ff0300720c */ /* 0x000fe20003f05270 */
[----:B------:R-:W-:Y:S01]  /*2e80*/  UISETP.LT.AND UP1, UPT, UR5, 0x1, UPT ;  /* 0x000000010500788c */ /* 0x000fe2000bf21270 */
[C---:B------:R-:W-:Y:S01]  /*2e90*/  ISETP.GT.U32.AND P1, PT, R17.reuse, 0x7, PT ;  /* 0x000000071100780c */ /* 0x040fe20003f24070 */
[----:B------:R-:W-:Y:S02]  /*2ea0*/  VIADD R23, R17, 0x300 ;  /* 0x0000030011177836 */ /* 0x000fe40000000000 */
[----:B------:R-:W4:Y:S01]  /*2eb0*/  LDCU.64 UR10, c[0x0][0x390] ;  /* 0x00007200ff0a77ac */ /* 0x000f220008000a00 */
[----:B------:R-:W-:Y:S01]  /*2ec0*/  USEL UR5, UR5, 0x1, !UP1 ;  /* 0x0000000105057887 */ /* 0x000fe2000c800000 */
[----:B------:R-:W-:-:S06]  /*2ed0*/  UMOV UR4, URZ ;  /* 0x000000ff00047c82 */ /* 0x000fcc0008000000 */
[C---:B------:R-:W-:Y:S02]  /*2ee0*/  @!P0 IADD3 R3, PT, PT, R5.reuse, 0x20, RZ ;  /* 0x0000002005038810 */ /* 0x040fe40007ffe0ff */
[----:B------:R-:W-:Y:S02]  /*2ef0*/  @!P1 VIADD R5, R5, 0x20 ;  /* 0x0000002005059836 */ /* 0x000fe40000000000 */
[C---:B------:R-:W-:Y:S01]  /*2f00*/  @!P0 LEA R3, R2.reuse, R3, 0x18 ;  /* 0x0000000302038211 */ /* 0x040fe200078ec0ff */
[----:B--2---:R-:W-:Y:S02]  /*2f10*/  FADD R7, R7, R8 ;  /* 0x0000000807077221 */ /* 0x004fe40000000000 */
[----:B------:R-:W-:Y:S01]  /*2f20*/  @!P1 LEA R8, R2, R5, 0x18 ;  /* 0x0000000502089211 */ /* 0x000fe200078ec0ff */
[----:B------:R-:W-:Y:S01]  /*2f30*/  IMAD.MOV.U32 R2, RZ, RZ, RZ ;  /* 0x000000ffff027224 */ /* 0x000fe200078e00ff */
[----:B------:R-:W-:Y:S01]  /*2f40*/  @!P0 LEA R3, R6, R3, 0x2 ;  /* 0x0000000306038211 */ /* 0x000fe200078e10ff */
[----:B----4-:R-:W-:Y:S01]  /*2f50*/  UIADD3 UR6, UP0, UPT, UR10, 0x400, URZ ;  /* 0x000004000a067890 */ /* 0x010fe2000ff1e0ff */
[----:B---3--:R-:W2:Y:S01]  /*2f60*/  SHFL.BFLY PT, R10, R7, 0x8, 0x1f ;  /* 0x0d001f00070a7f89 */ /* 0x008ea200000e0000 */
[----:B------:R-:W-:-:S02]  /*2f70*/  @!P1 LEA R5, R17, R8, 0x2 ;  /* 0x0000000811059211 */ /* 0x000fc400078e10ff */
[----:B------:R-:W-:Y:S01]  /*2f80*/  UIADD3.X UR9, UPT, UPT, URZ, UR11, URZ, UP0, !UPT ;  /* 0x0000000bff097290 */ /* 0x000fe200087fe4ff */
[----:B--2---:R-:W-:-:S05]  /*2f90*/  FADD R10, R7, R10 ;  /* 0x0000000a070a7221 */ /* 0x004fca0000000000 */
[----:B0-----:R-:W0:Y:S02]  /*2fa0*/  SHFL.BFLY PT, R9, R10, 0x4, 0x1f ;  /* 0x0c801f000a097f89 */ /* 0x001e2400000e0000 */
[----:B0-----:R-:W-:-:S05]  /*2fb0*/  FADD R9, R10, R9 ;  /* 0x000000090a097221 */ /* 0x001fca0000000000 */
[----:B------:R-:W0:Y:S02]  /*2fc0*/  SHFL.BFLY PT, R12, R9, 0x2, 0x1f ;  /* 0x0c401f00090c7f89 */ /* 0x000e2400000e0000 */
[----:B0-----:R-:W-:-:S05]  /*2fd0*/  FADD R12, R9, R12 ;  /* 0x0000000c090c7221 */ /* 0x001fca0000000000 */
[----:B------:R-:W0:Y:S02]  /*2fe0*/  SHFL.BFLY PT, R11, R12, 0x1, 0x1f ;  /* 0x0c201f000c0b7f89 */ /* 0x000e2400000e0000 */
[----:B0-----:R-:W-:Y:S01]  /*2ff0*/  FADD R14, R12, R11 ;  /* 0x0000000b0c0e7221 */ /* 0x001fe20000000000 */
[----:B------:R-:W-:-:S04]  /*3000*/  LOP3.LUT R11, RZ, R17, RZ, 0x33, !PT ;  /* 0x00000011ff0b7212 */ /* 0x000fc800078e33ff */
[----:B------:R-:W-:Y:S01]  /*3010*/  @!P0 STS [R3], R14 ;  /* 0x0000000e03008388 */ /* 0x000fe20000000800 */
[----:B------:R-:W-:Y:S06]  /*3020*/  BAR.SYNC.DEFER_BLOCKING 0x0 ;  /* 0x0000000000007b1d */ /* 0x000fec0000010000 */
[----:B------:R-:W0:Y:S04]  /*3030*/  @!P1 LDS R2, [R5] ;  /* 0x0000000005029984 */ /* 0x000e280000000800 */
[----:B0-----:R-:W0:Y:S02]  /*3040*/  SHFL.BFLY PT, R7, R2, 0x10, 0x1f ;  /* 0x0e001f0002077f89 */ /* 0x001e2400000e0000 */
[----:B0-----:R-:W-:-:S05]  /*3050*/  FADD R7, R7, R2 ;  /* 0x0000000207077221 */ /* 0x001fca0000000000 */
[----:B------:R-:W0:Y:S02]  /*3060*/  SHFL.BFLY PT, R6, R7, 0x8, 0x1f ;  /* 0x0d001f0007067f89 */ /* 0x000e2400000e0000 */
[----:B0-----:R-:W-:Y:S01]  /*3070*/  FADD R6, R7, R6 ;  /* 0x0000000607067221 */ /* 0x001fe20000000000 */
[----:B------:R-:W-:-:S04]  /*3080*/  IMAD.IADD R7, R11, 0x1, R0 ;  /* 0x000000010b077824 */ /* 0x000fc800078e0200 */
[----:B------:R-:W0:Y:S02]  /*3090*/  SHFL.BFLY PT, R9, R6, 0x4, 0x1f ;  /* 0x0c801f0006097f89 */ /* 0x000e2400000e0000 */
[----:B0-----:R-:W-:Y:S01]  /*30a0*/  FADD R9, R6, R9 ;  /* 0x0000000906097221 */ /* 0x001fe20000000000 */
[----:B------:R-:W-:-:S04]  /*30b0*/  SHF.L.U32 R6, R0, 0x2, RZ ;  /* 0x0000000200067819 */ /* 0x000fc800000006ff */
[----:B------:R-:W0:Y:S02]  /*30c0*/  SHFL.BFLY PT, R8, R9, 0x2, 0x1f ;  /* 0x0c401f0009087f89 */ /* 0x000e2400000e0000 */
[----:B0-----:R-:W-:Y:S01]  /*30d0*/  FADD R10, R9, R8 ;  /* 0x00000008090a7221 */ /* 0x001fe20000000000 */
[C---:B------:R-:W-:Y:S01]  /*30e0*/  LEA R8, R17.reuse, UR7, 0x2 ;  /* 0x0000000711087c11 */ /* 0x040fe2000f8e10ff */
[----:B------:R-:W-:-:S03]  /*30f0*/  VIADD R9, R17, 0x100 ;  /* 0x0000010011097836 */ /* 0x000fc60000000000 */
[----:B------:R-:W0:Y:S02]  /*3100*/  SHFL.BFLY PT, R3, R10, 0x1, 0x1f ;  /* 0x0c201f000a037f89 */ /* 0x000e2400000e0000 */
[----:B0-----:R-:W-:Y:S01]  /*3110*/  FADD R5, R10, R3 ;  /* 0x000000030a057221 */ /* 0x001fe20000000000 */
[----:B------:R-:W-:-:S07]  /*3120*/  IADD3 R10, PT, PT, R17, 0x200, RZ ;  /* 0x00000200110a7810 */ /* 0x000fce0007ffe0ff */
.L_x_80:
[----:B0-----:R-:W0:Y:S01]  /*3130*/  LDC R0, c[0x0][0x3b4] ;  /* 0x0000ed00ff007b82 */ /* 0x001e220000000800 */
[----:B------:R-:W-:Y:S01]  /*3140*/  ULEA UR10, UR14, UR4, 0x8 ;  /* 0x000000040e0a7291 */ /* 0x000fe2000f8e40ff */
[----:B----4-:R-:W-:Y:S01]  /*3150*/  SHF.R.S32.HI R14, RZ, 0x1f, R16 ;  /* 0x0000001fff0e7819 */ /* 0x010fe20000011410 */
[----:B------:R-:W-:Y:S01]  /*3160*/  BSSY.RECONVERGENT B0, `(.L_x_71) ;  /* 0x00000dd000007945 */ /* 0x000fe20003800200 */
[----:B0-----:R-:W-:-:S03]  /*3170*/  ISETP.GE.AND P1, PT, R17, R0, PT ;  /* 0x000000001100720c */ /* 0x001fc60003f26270 */
[----:B------:R-:W-:Y:S01]  /*3180*/  IMAD R3, R0, UR10, RZ ;  /* 0x0000000a00037c24 */ /* 0x000fe2000f8e02ff */
[----:B------:R-:W-:Y:S02]  /*3190*/  ULEA UR10, UR4, UR7, 0x2 ;  /* 0x00000007040a7291 */ /* 0x000fe4000f8e10ff */
[----:B------:R-:W-:Y:S02]  /*31a0*/  UIADD3 UR4, UPT, UPT, UR4, 0x1, URZ ;  /* 0x0000000104047890 */ /* 0x000fe4000fffe0ff */
[----:B------:R-:W-:Y:S02]  /*31b0*/  IADD3 R12, P0, PT, R16, R3, RZ ;  /* 0x00000003100c7210 */ /* 0x000fe40007f1e0ff */
[----:B------:R-:W-:Y:S02]  /*31c0*/  UISETP.NE.AND UP0, UPT, UR4, UR5, UPT ;  /* 0x000000050400728c */ /* 0x000fe4000bf05270 */
[----:B------:R-:W-:Y:S01]  /*31d0*/  LEA.HI.X.SX32 R14, R3, R14, 0x1, P0 ;  /* 0x0000000e030e7211 */ /* 0x000fe200000f0eff */
[----:B--23--:R-:W-:Y:S08]  /*31e0*/  @P1 BRA `(.L_x_72) ;  /* 0x0000000c00501947 */ /* 0x00cff00003800000 */
[----:B------:R-:W0:Y:S01]  /*31f0*/  LDS R11, [UR10] ;  /* 0x0000000aff0b7984 */ /* 0x000e220008000800 */
[C---:B------:R-:W-:Y:S01]  /*3200*/  LEA.HI R2, R7.reuse, 0x1, RZ, 0x18 ;  /* 0x0000000107027811 */ /* 0x040fe200078fc0ff */
[----:B------:R-:W-:Y:S01]  /*3210*/  BSSY.RECONVERGENT B1, `(.L_x_73) ;  /* 0x0000020000017945 */ /* 0x000fe20003800200 */
[----:B------:R-:W-:Y:S02]  /*3220*/  ISETP.GE.U32.AND P0, PT, R7, 0x300, PT ;  /* 0x000003000700780c */ /* 0x000fe40003f06070 */
[----:B------:R-:W-:Y:S02]  /*3230*/  LOP3.LUT R19, R2, 0x3, RZ, 0xc0, !PT ;  /* 0x0000000302137812 */ /* 0x000fe400078ec0ff */
[----:B------:R-:W-:Y:S02]  /*3240*/  MOV R13, R17 ;  /* 0x00000011000d7202 */ /* 0x000fe40000000f00 */
[----:B------:R-:W-:-:S13]  /*3250*/  ISETP.NE.AND P1, PT, R19, RZ, PT ;  /* 0x000000ff1300720c */ /* 0x000fda0003f25270 */
[----:B------:R-:W-:Y:S05]  /*3260*/  @!P1 BRA `(.L_x_74) ;  /* 0x0000000000689947 */ /* 0x000fea0003800000 */
[----:B------:R-:W2:Y:S01]  /*3270*/  LDCU.64 UR16, c[0x0][0x390] ;  /* 0x00007200ff1077ac */ /* 0x000ea20008000a00 */
[----:B------:R-:W-:Y:S01]  /*3280*/  IADD3 R3, P1, PT, R12, R17, RZ ;  /* 0x000000110c037210 */ /* 0x000fe20007f3e0ff */
[----:B------:R-:W0:Y:S04]  /*3290*/  LDS R20, [R8+0x400] ;  /* 0x0004000008147984 */ /* 0x000e280000000800 */
[----:B------:R-:W-:Y:S01]  /*32a0*/  IMAD.X R18, RZ, RZ, R14, P1 ;  /* 0x000000ffff127224 */ /* 0x000fe200008e060e */
[----:B--2---:R-:W-:-:S04]  /*32b0*/  LEA R2, P1, R3, UR16, 0x1 ;  /* 0x0000001003027c11 */ /* 0x004fc8000f8208ff */
[----:B------:R-:W-:-:S05]  /*32c0*/  LEA.HI.X R3, R3, UR17, R18, 0x1, P1 ;  /* 0x0000001103037c11 */ /* 0x000fca00088f0c12 */
[----:B------:R-:W2:Y:S01]  /*32d0*/  LDG.E.U16.CONSTANT R13, desc[UR12][R2.64] ;  /* 0x0000000c020d7981 */ /* 0x000ea2000c1e9500 */
[----:B------:R-:W-:Y:S01]  /*32e0*/  ISETP.NE.AND P1, PT, R19, 0x1, PT ;  /* 0x000000011300780c */ /* 0x000fe20003f25270 */
[----:B--2---:R-:W-:Y:S01]  /*32f0*/  HADD2.F32 R18, -RZ, R13.H0_H0 ;  /* 0x2000000dff127230 */ /* 0x004fe20000004100 */
[----:B------:R-:W-:-:S04]  /*3300*/  MOV R13, R9 ;  /* 0x00000009000d7202 */ /* 0x000fc80000000f00 */
[----:B0-----:R-:W-:-:S05]  /*3310*/  FFMA R15, R11, R18, R20 ;  /* 0x000000120b0f7223 */ /* 0x001fca0000000014 */
[----:B------:R2:W-:Y:S02]  /*3320*/  STS [R8+0x400], R15 ;  /* 0x0004000f08007388 */ /* 0x0005e40000000800 */
[----:B------:R-:W-:Y:S05]  /*3330*/  @!P1 BRA `(.L_x_74) ;  /* 0x0000000000349947 */ /* 0x000fea0003800000 */
[----:B------:R-:W-:Y:S01]  /*3340*/  ISETP.NE.AND P1, PT, R19, 0x2, PT ;  /* 0x000000021300780c */ /* 0x000fe20003f25270 */
[----:B------:R-:W3:Y:S04]  /*3350*/  LDG.E.U16.CONSTANT R13, desc[UR12][R2.64+0x200] ;  /* 0x0002000c020d7981 */ /* 0x000ee8000c1e9500 */
[----:B------:R-:W0:Y:S08]  /*3360*/  LDS R20, [R8+0x800] ;  /* 0x0008000008147984 */ /* 0x000e300000000800 */
[----:B--2---:R-:W2:Y:S04]  /*3370*/  @P1 LDG.E.U16.CONSTANT R15, desc[UR12][R2.64+0x400] ;  /* 0x0004000c020f1981 */ /* 0x004ea8000c1e9500 */
[----:B------:R-:W4:Y:S01]  /*3380*/  @P1 LDS R19, [R8+0xc00] ;  /* 0x000c000008131984 */ /* 0x000f220000000800 */
[----:B---3--:R-:W-:-:S02]  /*3390*/  HADD2.F32 R18, -RZ, R13.H0_H0 ;  /* 0x2000000dff127230 */ /* 0x008fc40000004100 */
[----:B------:R-:W-:Y:S01]  /*33a0*/  IMAD.MOV.U32 R13, RZ, RZ, R10 ;  /* 0x000000ffff0d7224 */ /* 0x000fe200078e000a */
[----:B------:R-:W-:Y:S01]  /*33b0*/  @P1 MOV R13, R23 ;  /* 0x00000017000d1202 */ /* 0x000fe20000000f00 */
[----:B--2---:R-:W-:Y:S02]  /*33c0*/  @P1 HADD2.F32 R22, -RZ, R15.H0_H0 ;  /* 0x2000000fff161230 */ /* 0x004fe40000004100 */
[----:B0-----:R-:W-:-:S03]  /*33d0*/  FFMA R15, R11, R18, R20 ;  /* 0x000000120b0f7223 */ /* 0x001fc60000000014 */
[----:B----4-:R-:W-:Y:S02]  /*33e0*/  @P1 FFMA R19, R11, R22, R19 ;  /* 0x000000160b131223 */ /* 0x010fe40000000013 */
[----:B------:R3:W-:Y:S04]  /*33f0*/  STS [R8+0x800], R15 ;  /* 0x0008000f08007388 */ /* 0x0007e80000000800 */
[----:B------:R3:W-:Y:S02]  /*3400*/  @P1 STS [R8+0xc00], R19 ;  /* 0x000c001308001388 */ /* 0x0007e40000000800 */
.L_x_74:
[----:B------:R-:W-:Y:S05]  /*3410*/  BSYNC.RECONVERGENT B1 ;  /* 0x0000000000017941 */ /* 0x000fea0003800200 */
.L_x_73:
[----:B------:R-:W-:Y:S05]  /*3420*/  @!P0 BRA `(.L_x_72) ;  /* 0x0000000800c08947 */ /* 0x000fea0003800000 */
[----:B--23--:R-:W2:Y:S01]  /*3430*/  S2R R15, SR_CgaCtaId ;  /* 0x00000000000f7919 */ /* 0x00cea20000008800 */
[----:B------:R-:W-:Y:S01]  /*3440*/  IMAD.IADD R19, R0, 0x1, -R13 ;  /* 0x0000000100137824 */ /* 0x000fe200078e0a0d */
[----:B------:R-:W-:Y:S01]  /*3450*/  MOV R2, 0x400 ;  /* 0x0000040000027802 */ /* 0x000fe20000000f00 */
[----:B------:R-:W-:Y:S01]  /*3460*/  BSSY.RECONVERGENT B1, `(.L_x_75) ;  /* 0x0000064000017945 */ /* 0x000fe20003800200 */
[----:B------:R-:W-:Y:S02]  /*3470*/  IADD3 R12, P0, PT, R13, R12, RZ ;  /* 0x0000000c0d0c7210 */ /* 0x000fe40007f1e0ff */
[----:B------:R-:W-:Y:S02]  /*3480*/  ISETP.GT.AND P1, PT, R19, 0xc00, PT ;  /* 0x00000c001300780c */ /* 0x000fe40003f24270 */
[----:B------:R-:W-:Y:S01]  /*3490*/  IADD3 R18, PT, PT, R2, 0x40, RZ ;  /* 0x0000004002127810 */ /* 0x000fe20007ffe0ff */
[----:B------:R-:W-:Y:S01]  /*34a0*/  IMAD.X R3, RZ, RZ, R14, P0 ;  /* 0x000000ffff037224 */ /* 0x000fe200000e060e */
[----:B------:R-:W-:-:S04]  /*34b0*/  LEA R2, P0, R12, UR6, 0x1 ;  /* 0x000000060c027c11 */ /* 0x000fc8000f8008ff */
[----:B------:R-:W-:Y:S02]  /*34c0*/  LEA.HI.X R3, R12, UR9, R3, 0x1, P0 ;  /* 0x000000090c037c11 */ /* 0x000fe400080f0c03 */
[----:B------:R-:W-:Y:S02]  /*34d0*/  PLOP3.LUT P0, PT, PT, PT, PT, 0x80, 0x8 ;  /* 0x000000000008781c */ /* 0x000fe40003f0f070 */
[----:B--2---:R-:W-:-:S04]  /*34e0*/  LEA R15, R15, R18, 0x18 ;  /* 0x000000120f0f7211 */ /* 0x004fc800078ec0ff */
[----:B------:R-:W-:-:S04]  /*34f0*/  IADD3 R14, PT, PT, R6, 0x800, R15 ;  /* 0x00000800060e7810 */ /* 0x000fc80007ffe00f */
[----:B------:R-:W-:Y:S01]  /*3500*/  LEA R14, R13, R14, 0x2 ;  /* 0x0000000e0d0e7211 */ /* 0x000fe200078e10ff */
[----:B------:R-:W-:Y:S06]  /*3510*/  @!P1 BRA `(.L_x_76) ;  /* 0x0000000400609947 */ /* 0x000fec0003800000 */
[----:B------:R-:W-:Y:S01]  /*3520*/  PLOP3.LUT P0, PT, PT, PT, PT, 0x8, 0x80 ;  /* 0x000000000080781c */ /* 0x000fe20003f0e170 */
[----:B------:R-:W-:-:S12]  /*3530*/  VIADD R12, R0, 0xfffff400 ;  /* 0xfffff400000c7836 */ /* 0x000fd80000000000 */
.L_x_77:
[----:B------:R-:W2:Y:S04]  /*3540*/  LDG.E.U16.CONSTANT R24, desc[UR12][R2.64+-0x400] ;  /* 0xfffc000c02187981 */ /* 0x000ea8000c1e9500 */
[----:B------:R-:W3:Y:S04]  /*3550*/  LDG.E.U16.CONSTANT R27, desc[UR12][R2.64+-0x200] ;  /* 0xfffe000c021b7981 */ /* 0x000ee8000c1e9500 */
[----:B------:R-:W4:Y:S04]  /*3560*/  LDG.E.U16.CONSTANT R15, desc[UR12][R2.64] ;  /* 0x0000000c020f7981 */ /* 0x000f28000c1e9500 */
[----:B------:R-:W5:Y:S04]  /*3570*/  LDG.E.U16.CONSTANT R18, desc[UR12][R2.64+0x200] ;  /* 0x0002000c02127981 */ /* 0x000f68000c1e9500 */
[----:B------:R-:W5:Y:S04]  /*3580*/  LDG.E.U16.CONSTANT R22, desc[UR12][R2.64+0x400] ;  /* 0x0004000c02167981 */ /* 0x000f68000c1e9500 */
[----:B------:R-:W5:Y:S04]  /*3590*/  LDG.E.U16.CONSTANT R21, desc[UR12][R2.64+0x600] ;  /* 0x0006000c02157981 */ /* 0x000f68000c1e9500 */
[----:B------:R-:W5:Y:S04]  /*35a0*/  LDG.E.U16.CONSTANT R19, desc[UR12][R2.64+0x800] ;  /* 0x0008000c02137981 */ /* 0x000f68000c1e9500 */
[----:B------:R-:W5:Y:S04]  /*35b0*/  LDG.E.U16.CONSTANT R20, desc[UR12][R2.64+0xa00] ;  /* 0x000a000c02147981 */ /* 0x000f68000c1e9500 */
[----:B------:R-:W0:Y:S04]  /*35c0*/  LDS R26, [R14+-0x400] ;  /* 0xfffc00000e1a7984 */ /* 0x000e280000000800 */
[----:B------:R-:W1:Y:S04]  /*35d0*/  LDS R29, [R14] ;  /* 0x000000000e1d7984 */ /* 0x000e680000000800 */
[----:B------:R-:W-:Y:S01]  /*35e0*/  LDS R28, [R14+0xc00] ;  /* 0x000c00000e1c7984 */ /* 0x000fe20000000800 */
[----:B--2---:R-:W-:-:S05]  /*35f0*/  HADD2.F32 R24, -RZ, R24.H0_H0 ;  /* 0x20000018ff187230 */ /* 0x004fca0000004100 */
[C---:B0-----:R-:W-:Y:S01]  /*3600*/  FFMA R25, R11.reuse, R24, R26 ;  /* 0x000000180b197223 */ /* 0x041fe2000000001a */
[----:B---3--:R-:W-:Y:S01]  /*3610*/  HADD2.F32 R24, -RZ, R27.H0_H0 ;  /* 0x2000001bff187230 */ /* 0x008fe20000004100 */
[----:B------:R-:W0:Y:S04]  /*3620*/  LDS R26, [R14+0x400] ;  /* 0x000400000e1a7984 */ /* 0x000e280000000800 */
[----:B-1----:R-:W-:Y:S01]  /*3630*/  FFMA R29, R11, R24, R29 ;  /* 0x000000180b1d7223 */ /* 0x002fe2000000001d */
[----:B----4-:R-:W-:Y:S01]  /*3640*/  HADD2.F32 R24, -RZ, R15.H0_H0 ;  /* 0x2000000fff187230 */ /* 0x010fe20000004100 */
[----:B------:R-:W-:Y:S04]  /*3650*/  STS [R14+-0x400], R25 ;  /* 0xfffc00190e007388 */ /* 0x000fe80000000800 */
[----:B------:R-:W2:Y:S01]  /*3660*/  LDG.E.U16.CONSTANT R15, desc[UR12][R2.64+0xc00] ;  /* 0x000c000c020f7981 */ /* 0x000ea2000c1e9500 */
[----:B-----5:R-:W-:-:S03]  /*3670*/  HADD2.F32 R18, -RZ, R18.H0_H0 ;  /* 0x20000012ff127230 */ /* 0x020fc60000004100 */
[----:B------:R-:W-:Y:S01]  /*3680*/  LDS R25, [R14+0x1000] ;  /* 0x001000000e197984 */ /* 0x000fe20000000800 */
[----:B------:R-:W-:Y:S02]  /*3690*/  HADD2.F32 R22, -RZ, R22.H0_H0 ;  /* 0x20000016ff167230 */ /* 0x000fe40000004100 */
[----:B------:R-:W-:Y:S01]  /*36a0*/  HADD2.F32 R21, -RZ, R21.H0_H0 ;  /* 0x20000015ff157230 */ /* 0x000fe20000004100 */
[----:B------:R-:W-:Y:S01]  /*36b0*/  STS [R14], R29 ;  /* 0x0000001d0e007388 */ /* 0x000fe20000000800 */
[----:B0-----:R-:W-:-:S03]  /*36c0*/  FFMA R27, R11, R24, R26 ;  /* 0x000000180b1b7223 */ /* 0x001fc6000000001a */
[----:B------:R-:W0:Y:S01]  /*36d0*/  LDS R24, [R14+0x800] ;  /* 0x000800000e187984 */ /* 0x000e220000000800 */
[----:B------:R-:W-:-:S03]  /*36e0*/  FFMA R28, R11, R22, R28 ;  /* 0x000000160b1c7223 */ /* 0x000fc6000000001c */
[----:B------:R-:W1:Y:S01]  /*36f0*/  LDS R22, [R14+0x1400] ;  /* 0x001400000e167984 */ /* 0x000e620000000800 */
[----:B0-----:R-:W-:-:S03]  /*3700*/  FFMA R26, R11, R18, R24 ;  /* 0x000000120b1a7223 */ /* 0x001fc60000000018 */
[----:B------:R-:W3:Y:S01]  /*3710*/  LDG.E.U16.CONSTANT R18, desc[UR12][R2.64+0xe00] ;  /* 0x000e000c02127981 */ /* 0x000ee2000c1e9500 */
[----:B------:R-:W-:-:S03]  /*3720*/  FFMA R29, R11, R21, R25 ;  /* 0x000000150b1d7223 */ /* 0x000fc60000000019 */
[----:B------:R-:W4:Y:S04]  /*3730*/  LDG.E.U16.CONSTANT R24, desc[UR12][R2.64+0x1000] ;  /* 0x0010000c02187981 */ /* 0x000f28000c1e9500 */
[----:B------:R-:W0:Y:S04]  /*3740*/  LDS R21, [R14+0x1800] ;  /* 0x001800000e157984 */ /* 0x000e280000000800 */
[----:B------:R-:W5:Y:S01]  /*3750*/  LDG.E.U16.CONSTANT R25, desc[UR12][R2.64+0x1200] ;  /* 0x0012000c02197981 */ /* 0x000f62000c1e9500 */
[----:B------:R-:W-:Y:S02]  /*3760*/  HADD2.F32 R19, -RZ, R19.H0_H0 ;  /* 0x20000013ff137230 */ /* 0x000fe40000004100 */
[----:B------:R-:W-:-:S03]  /*3770*/  HADD2.F32 R20, -RZ, R20.H0_H0 ;  /* 0x20000014ff147230 */ /* 0x000fc60000004100 */
[C---:B-1----:R-:W-:Y:S01]  /*3780*/  FFMA R19, R11.reuse, R19, R22 ;  /* 0x000000130b137223 */ /* 0x042fe20000000016 */
[----:B------:R-:W-:Y:S04]  /*3790*/  STS [R14+0x400], R27 ;  /* 0x0004001b0e007388 */ /* 0x000fe80000000800 */
[----:B------:R1:W-:Y:S04]  /*37a0*/  STS [R14+0x1400], R19 ;  /* 0x001400130e007388 */ /* 0x0003e80000000800 */
[----:B------:R-:W5:Y:S04]  /*37b0*/  LDG.E.U16.CONSTANT R22, desc[UR12][R2.64+0x1a00] ;  /* 0x001a000c02167981 */ /* 0x000f68000c1e9500 */
[----:B-1----:R-:W5:Y:S01]  /*37c0*/  LDG.E.U16.CONSTANT R19, desc[UR12][R2.64+0x1400] ;  /* 0x0014000c02137981 */ /* 0x002f62000c1e9500 */
[----:B0-----:R-:W-:-:S03]  /*37d0*/  FFMA R27, R11, R20, R21 ;  /* 0x000000140b1b7223 */ /* 0x001fc60000000015 */
[----:B------:R-:W5:Y:S04]  /*37e0*/  LDG.E.U16.CONSTANT R20, desc[UR12][R2.64+0x1600] ;  /* 0x0016000c02147981 */ /* 0x000f68000c1e9500 */
[----:B------:R0:W5:Y:S04]  /*37f0*/  LDG.E.U16.CONSTANT R21, desc[UR12][R2.64+0x1800] ;  /* 0x0018000c02157981 */ /* 0x000168000c1e9500 */
[----:B------:R-:W-:Y:S04]  /*3800*/  STS [R14+0xc00], R28 ;  /* 0x000c001c0e007388 */ /* 0x000fe80000000800 */
[----:B------:R-:W1:Y:S04]  /*3810*/  LDS R28, [R14+0x1c00] ;  /* 0x001c00000e1c7984 */ /* 0x000e680000000800 */
[----:B------:R2:W-:Y:S04]  /*3820*/  STS [R14+0x800], R26 ;  /* 0x0008001a0e007388 */ /* 0x0005e80000000800 */
[----:B------:R-:W-:Y:S04]  /*3830*/  STS [R14+0x1000], R29 ;  /* 0x0010001d0e007388 */ /* 0x000fe80000000800 */
[----:B------:R-:W-:Y:S01]  /*3840*/  STS [R14+0x1800], R27 ;  /* 0x0018001b0e007388 */ /* 0x000fe20000000800 */
[----:B------:R-:W-:-:S04]  /*3850*/  IADD3 R13, PT, PT, R13, 0x1000, RZ ;  /* 0x000010000d0d7810 */ /* 0x000fc80007ffe0ff */
[----:B------:R-:W-:Y:S02]  /*3860*/  ISETP.GE.AND P1, PT, R13, R12, PT ;  /* 0x0000000c0d00720c */ /* 0x000fe40003f26270 */
[----:B0-----:R-:W-:-:S05]  /*3870*/  IADD3 R2, P2, PT, R2, 0x2000, RZ ;  /* 0x0000200002027810 */ /* 0x001fca0007f5e0ff */
[----:B------:R-:W-:Y:S02]  /*3880*/  IMAD.X R3, RZ, RZ, R3, P2 ;  /* 0x000000ffff037224 */ /* 0x000fe400010e0603 */
[----:B--2---:R-:W-:Y:S02]  /*3890*/  HADD2.F32 R26, -RZ, R15.H0_H0 ;  /* 0x2000000fff1a7230 */ /* 0x004fe40000004100 */
[----:B------:R-:W-:Y:S03]  /*38a0*/  LDS R15, [R14+0x2400] ;  /* 0x002400000e0f7984 */ /* 0x000fe60000000800 */
[----:B-1----:R-:W-:Y:S02]  /*38b0*/  FFMA R26, R11, R26, R28 ;  /* 0x0000001a0b1a7223 */ /* 0x002fe4000000001c */
[----:B------:R-:W0:Y:S04]  /*38c0*/  LDS R28, [R14+0x2000] ;  /* 0x002000000e1c7984 */ /* 0x000e280000000800 */
[----:B------:R-:W-:Y:S04]  /*38d0*/  STS [R14+0x1c00], R26 ;  /* 0x001c001a0e007388 */ /* 0x000fe80000000800 */
[----:B------:R-:W-:Y:S01]  /*38e0*/  LDS R26, [R14+0x3000] ;  /* 0x003000000e1a7984 */ /* 0x000fe20000000800 */
[----:B---3--:R-:W-:-:S05]  /*38f0*/  HADD2.F32 R18, -RZ, R18.H0_H0 ;  /* 0x20000012ff127230 */ /* 0x008fca0000004100 */
[----:B0-----:R-:W-:Y:S02]  /*3900*/  FFMA R29, R11, R18, R28 ;  /* 0x000000120b1d7223 */ /* 0x001fe4000000001c */
[----:B------:R-:W0:Y:S01]  /*3910*/  LDS R28, [R14+0x2800] ;  /* 0x002800000e1c7984 */ /* 0x000e220000000800 */
[----:B----4-:R-:W-:Y:S02]  /*3920*/  HADD2.F32 R24, -RZ, R24.H0_H0 ;  /* 0x20000018ff187230 */ /* 0x010fe40000004100 */
[----:B-----5:R-:W-:-:S03]  /*3930*/  HADD2.F32 R18, -RZ, R25.H0_H0 ;  /* 0x20000019ff127230 */ /* 0x020fc60000004100 */
[C---:B------:R-:W-:Y:S02]  /*3940*/  FFMA R27, R11.reuse, R24, R15 ;  /* 0x000000180b1b7223 */ /* 0x040fe4000000000f */
[----:B------:R-:W1:Y:S01]  /*3950*/  LDS R24, [R14+0x3400] ;  /* 0x003400000e187984 */ /* 0x000e620000000800 */
[----:B0-----:R-:W-:-:S03]  /*3960*/  FFMA R15, R11, R18, R28 ;  /* 0x000000120b0f7223 */ /* 0x001fc6000000001c */
[----:B------:R-:W0:Y:S04]  /*3970*/  LDS R28, [R14+0x2c00] ;  /* 0x002c00000e1c7984 */ /* 0x000e280000000800 */
[----:B------:R-:W2:Y:S01]  /*3980*/  LDS R18, [R14+0x3800] ;  /* 0x003800000e127984 */ /* 0x000ea20000000800 */
[----:B------:R-:W-:Y:S02]  /*3990*/  HADD2.F32 R19, -RZ, R19.H0_H0 ;  /* 0x20000013ff137230 */ /* 0x000fe40000004100 */
[----:B------:R-:W-:Y:S02]  /*39a0*/  HADD2.F32 R25, -RZ, R20.H0_H0 ;  /* 0x20000014ff197230 */ /* 0x000fe40000004100 */
[----:B------:R-:W-:Y:S02]  /*39b0*/  HADD2.F32 R21, -RZ, R21.H0_H0 ;  /* 0x20000015ff157230 */ /* 0x000fe40000004100 */
[----:B------:R-:W-:Y:S01]  /*39c0*/  HADD2.F32 R22, -RZ, R22.H0_H0 ;  /* 0x20000016ff167230 */ /* 0x000fe20000004100 */
[----:B------:R2:W-:Y:S01]  /*39d0*/  STS [R14+0x2400], R27 ;  /* 0x0024001b0e007388 */ /* 0x0005e20000000800 */
[C---:B------:R-:W-:Y:S01]  /*39e0*/  FFMA R25, R11.reuse, R25, R26 ;  /* 0x000000190b197223 */ /* 0x040fe2000000001a */
[----:B-1----:R-:W-:-:S02]  /*39f0*/  FFMA R21, R11, R21, R24 ;  /* 0x000000150b157223 */ /* 0x002fc40000000018 */
[----:B------:R-:W-:Y:S04]  /*3a00*/  STS [R14+0x2000], R29 ;  /* 0x0020001d0e007388 */ /* 0x000fe80000000800 */
[----:B------:R-:W-:Y:S04]  /*3a10*/  STS [R14+0x2800], R15 ;  /* 0x0028000f0e007388 */ /* 0x000fe80000000800 */
[----:B------:R-:W-:Y:S04]  /*3a20*/  STS [R14+0x3000], R25 ;  /* 0x003000190e007388 */ /* 0x000fe80000000800 */
[----:B------:R-:W-:Y:S01]  /*3a30*/  STS [R14+0x3400], R21 ;  /* 0x003400150e007388 */ /* 0x000fe20000000800 */
[C---:B0-----:R-:W-:Y:S01]  /*3a40*/  FFMA R19, R11.reuse, R19, R28 ;  /* 0x000000130b137223 */ /* 0x041fe2000000001c */
[----:B--2---:R-:W-:-:S04]  /*3a50*/  FFMA R27, R11, R22, R18 ;  /* 0x000000160b1b7223 */ /* 0x004fc80000000012 */
[----:B------:R-:W-:Y:S04]  /*3a60*/  STS [R14+0x2c00], R19 ;  /* 0x002c00130e007388 */ /* 0x000fe80000000800 */
[----:B------:R0:W-:Y:S02]  /*3a70*/  STS [R14+0x3800], R27 ;  /* 0x0038001b0e007388 */ /* 0x0001e40000000800 */
[----:B0-----:R-:W-:Y:S01]  /*3a80*/  IADD3 R14, PT, PT, R14, 0x4000, RZ ;  /* 0x000040000e0e7810 */ /* 0x001fe20007ffe0ff */
[----:B------:R-:W-:Y:S06]  /*3a90*/  @!P1 BRA `(.L_x_77) ;  /* 0xfffffff800a89947 */ /* 0x000fec000383ffff */
.L_x_76:
[----:B------:R-:W-:Y:S05]  /*3aa0*/  BSYNC.RECONVERGENT B1 ;  /* 0x0000000000017941 */ /* 0x000fea0003800200 */
.L_x_75:
[----:B------:R-:W-:Y:S01]  /*3ab0*/  IMAD.IADD R12, R0, 0x1, -R13 ;  /* 0x00000001000c7824 */ /* 0x000fe200078e0a0d */
[----:B------:R-:W-:Y:S04]  /*3ac0*/  BSSY.RECONVERGENT B1, `(.L_x_78) ;  /* 0x0000030000017945 */ /* 0x000fe80003800200 */
[----:B------:R-:W-:-:S13]  /*3ad0*/  ISETP.GT.AND P1, PT, R12, 0x400, PT ;  /* 0x000004000c00780c */ /* 0x000fda0003f24270 */
[----:B------:R-:W-:Y:S05]  /*3ae0*/  @!P1 BRA `(.L_x_79) ;  /* 0x0000000000b49947 */ /* 0x000fea0003800000 */
[----:B------:R-:W2:Y:S04]  /*3af0*/  LDG.E.U16.CONSTANT R21, desc[UR12][R2.64+-0x400] ;  /* 0xfffc000c02157981 */ /* 0x000ea8000c1e9500 */
[----:B------:R-:W3:Y:S04]  /*3b00*/  LDG.E.U16.CONSTANT R25, desc[UR12][R2.64+-0x200] ;  /* 0xfffe000c02197981 */ /* 0x000ee8000c1e9500 */
[----:B------:R-:W4:Y:S04]  /*3b10*/  LDG.E.U16.CONSTANT R22, desc[UR12][R2.64] ;  /* 0x0000000c02167981 */ /* 0x000f28000c1e9500 */
[----:B------:R-:W5:Y:S04]  /*3b20*/  LDG.E.U16.CONSTANT R20, desc[UR12][R2.64+0x200] ;  /* 0x0002000c02147981 */ /* 0x000f68000c1e9500 */
[----:B------:R-:W5:Y:S04]  /*3b30*/  LDG.E.U16.CONSTANT R12, desc[UR12][R2.64+0x400] ;  /* 0x0004000c020c7981 */ /* 0x000f68000c1e9500 */
[----:B------:R-:W5:Y:S04]  /*3b40*/  LDG.E.U16.CONSTANT R15, desc[UR12][R2.64+0x600] ;  /* 0x0006000c020f7981 */ /* 0x000f68000c1e9500 */
[----:B------:R-:W5:Y:S04]  /*3b50*/  LDG.E.U16.CONSTANT R18, desc[UR12][R2.64+0x800] ;  /* 0x0008000c02127981 */ /* 0x000f68000c1e9500 */
[----:B------:R0:W5:Y:S01]  /*3b60*/  LDG.E.U16.CONSTANT R19, desc[UR12][R2.64+0xa00] ;  /* 0x000a000c02137981 */ /* 0x000162000c1e9500 */
[----:B------:R-:W-:Y:S01]  /*3b70*/  PLOP3.LUT P0, PT, PT, PT, PT, 0x8, 0x80 ;  /* 0x000000000080781c */ /* 0x000fe20003f0e170 */
[----:B------:R-:W-:-:S02]  /*3b80*/  VIADD R13, R13, 0x800 ;  /* 0x000008000d0d7836 */ /* 0x000fc40000000000 */
[----:B------:R-:W1:Y:S04]  /*3b90*/  LDS R26, [R14+-0x400] ;  /* 0xfffc00000e1a7984 */ /* 0x000e680000000800 */
[----:B------:R-:W5:Y:S01]  /*3ba0*/  LDS R27, [R14+0x400] ;  /* 0x000400000e1b7984 */ /* 0x000f620000000800 */
[----:B0-----:R-:W-:-:S03]  /*3bb0*/  IADD3 R2, P1, PT, R2, 0x1000, RZ ;  /* 0x0000100002027810 */ /* 0x001fc60007f3e0ff */
[----:B------:R-:W0:Y:S01]  /*3bc0*/  LDS R28, [R14+0x1000] ;  /* 0x001000000e1c7984 */ /* 0x000e220000000800 */
[----:B------:R-:W-:Y:S01]  /*3bd0*/  IADD3.X R3, PT, PT, RZ, R3, RZ, P1, !PT ;  /* 0x00000003ff037210 */ /* 0x000fe20000ffe4ff */
[----:B--2---:R-:W-:-:S05]  /*3be0*/  HADD2.F32 R24, -RZ, R21.H0_H0 ;  /* 0x20000015ff187230 */ /* 0x004fca0000004100 */
[----:B-1----:R-:W-:Y:S01]  /*3bf0*/  FFMA R21, R11, R24, R26 ;  /* 0x000000180b157223 */ /* 0x002fe2000000001a */
[----:B---3--:R-:W-:Y:S01]  /*3c00*/  HADD2.F32 R24, -RZ, R25.H0_H0 ;  /* 0x20000019ff187230 */ /* 0x008fe20000004100 */
[----:B------:R-:W1:Y:S01]  /*3c10*/  LDS R26, [R14] ;  /* 0x000000000e1a7984 */ /* 0x000e620000000800 */
[----:B----4-:R-:W-:-:S03]  /*3c20*/  HADD2.F32 R22, -RZ, R22.H0_H0 ;  /* 0x20000016ff167230 */ /* 0x010fc60000004100 */
[----:B------:R-:W2:Y:S01]  /*3c30*/  LDS R25, [R14+0xc00] ;  /* 0x000c00000e197984 */ /* 0x000ea20000000800 */
[----:B-----5:R-:W-:Y:S02]  /*3c40*/  HADD2.F32 R20, -RZ, R20.H0_H0 ;  /* 0x20000014ff147230 */ /* 0x020fe40000004100 */
[----:B------:R-:W-:Y:S02]  /*3c50*/  FFMA R27, R11, R22, R27 ;  /* 0x000000160b1b7223 */ /* 0x000fe4000000001b */
[----:B------:R-:W3:Y:S01]  /*3c60*/  LDS R22, [R14+0x800] ;  /* 0x000800000e167984 */ /* 0x000ee20000000800 */
[----:B------:R-:W-:-:S03]  /*3c70*/  HADD2.F32 R12, -RZ, R12.H0_H0 ;  /* 0x2000000cff0c7230 */ /* 0x000fc60000004100 */
[----:B------:R4:W-:Y:S01]  /*3c80*/  STS [R14+-0x400], R21 ;  /* 0xfffc00150e007388 */ /* 0x0009e20000000800 */
[----:B------:R-:W-:-:S03]  /*3c90*/  HADD2.F32 R15, -RZ, R15.H0_H0 ;  /* 0x2000000fff0f7230 */ /* 0x000fc60000004100 */
[----:B------:R3:W-:Y:S02]  /*3ca0*/  STS [R14+0x400], R27 ;  /* 0x0004001b0e007388 */ /* 0x0007e40000000800 */
[C---:B0-----:R-:W-:Y:S01]  /*3cb0*/  FFMA R15, R11.reuse, R15, R28 ;  /* 0x0000000f0b0f7223 */ /* 0x041fe2000000001c */
[----:B------:R-:W-:Y:S02]  /*3cc0*/  HADD2.F32 R19, -RZ, R19.H0_H0 ;  /* 0x20000013ff137230 */ /* 0x000fe40000004100 */
[----:B----4-:R-:W-:Y:S02]  /*3cd0*/  HADD2.F32 R21, -RZ, R18.H0_H0 ;  /* 0x20000012ff157230 */ /* 0x010fe40000004100 */
[----:B------:R-:W-:Y:S01]  /*3ce0*/  STS [R14+0x1000], R15 ;  /* 0x0010000f0e007388 */ /* 0x000fe20000000800 */
[----:B-1----:R-:W-:-:S03]  /*3cf0*/  FFMA R29, R11, R24, R26 ;  /* 0x000000180b1d7223 */ /* 0x002fc6000000001a */
[----:B------:R-:W0:Y:S01]  /*3d00*/  LDS R26, [R14+0x1400] ;  /* 0x001400000e1a7984 */ /* 0x000e220000000800 */
[----:B--2---:R-:W-:-:S03]  /*3d10*/  FFMA R25, R11, R12, R25 ;  /* 0x0000000c0b197223 */ /* 0x004fc60000000019 */
[----:B------:R-:W1:Y:S01]  /*3d20*/  LDS R24, [R14+0x1800] ;  /* 0x001800000e187984 */ /* 0x000e620000000800 */
[----:B---3--:R-:W-:-:S03]  /*3d30*/  FFMA R27, R11, R20, R22 ;  /* 0x000000140b1b7223 */ /* 0x008fc60000000016 */
[----:B------:R-:W-:Y:S04]  /*3d40*/  STS [R14], R29 ;  /* 0x0000001d0e007388 */ /* 0x000fe80000000800 */
[----:B------:R-:W-:Y:S04]  /*3d50*/  STS [R14+0x800], R27 ;  /* 0x0008001b0e007388 */ /* 0x000fe80000000800 */
[----:B------:R-:W-:Y:S01]  /*3d60*/  STS [R14+0xc00], R25 ;  /* 0x000c00190e007388 */ /* 0x000fe20000000800 */
[C---:B0-----:R-:W-:Y:S01]  /*3d70*/  FFMA R21, R11.reuse, R21, R26 ;  /* 0x000000150b157223 */ /* 0x041fe2000000001a */
[----:B-1----:R-:W-:-:S04]  /*3d80*/  FFMA R19, R11, R19, R24 ;  /* 0x000000130b137223 */ /* 0x002fc80000000018 */
[----:B------:R-:W-:Y:S04]  /*3d90*/  STS [R14+0x1400], R21 ;  /* 0x001400150e007388 */ /* 0x000fe80000000800 */
[----:B------:R0:W-:Y:S02]  /*3da0*/  STS [R14+0x1800], R19 ;  /* 0x001800130e007388 */ /* 0x0001e40000000800 */
[----:B0-----:R-:W-:-:S07]  /*3db0*/  IADD3 R14, PT, PT, R14, 0x2000, RZ ;  /* 0x000020000e0e7810 */ /* 0x001fce0007ffe0ff */
.L_x_79:
[----:B------:R-:W-:Y:S05]  /*3dc0*/  BSYNC.RECONVERGENT B1 ;  /* 0x0000000000017941 */ /* 0x000fea0003800200 */
.L_x_78:
[----:B------:R-:W-:-:S13]  /*3dd0*/  ISETP.LT.OR P0, PT, R13, R0, P0 ;  /* 0x000000000d00720c */ /* 0x000fda0000701670 */
[----:B------:R-:W-:Y:S05]  /*3de0*/  @!P0 BRA `(.L_x_72) ;  /* 0x0000000000508947 */ /* 0x000fea0003800000 */
[----:B------:R-:W2:Y:S04]  /*3df0*/  LDG.E.U16.CONSTANT R12, desc[UR12][R2.64+-0x400] ;  /* 0xfffc000c020c7981 */ /* 0x000ea8000c1e9500 */
[----:B------:R-:W3:Y:S04]  /*3e00*/  LDG.E.U16.CONSTANT R13, desc[UR12][R2.64+-0x200] ;  /* 0xfffe000c020d7981 */ /* 0x000ee8000c1e9500 */
[----:B------:R-:W4:Y:S04]  /*3e10*/  LDG.E.U16.CONSTANT R19, desc[UR12][R2.64] ;  /* 0x0000000c02137981 */ /* 0x000f28000c1e9500 */
[----:B------:R-:W5:Y:S04]  /*3e20*/  LDG.E.U16.CONSTANT R24, desc[UR12][R2.64+0x200] ;  /* 0x0002000c02187981 */ /* 0x000f68000c1e9500 */
[----:B------:R-:W0:Y:S04]  /*3e30*/  LDS R18, [R14+-0x400] ;  /* 0xfffc00000e127984 */ /* 0x000e280000000800 */
[----:B------:R-:W1:Y:S04]  /*3e40*/  LDS R15, [R14] ;  /* 0x000000000e0f7984 */ /* 0x000e680000000800 */
[----:B------:R-:W5:Y:S04]  /*3e50*/  LDS R21, [R14+0x400] ;  /* 0x000400000e157984 */ /* 0x000f680000000800 */
[----:B------:R-:W5:Y:S01]  /*3e60*/  LDS R25, [R14+0x800] ;  /* 0x000800000e197984 */ /* 0x000f620000000800 */
[----:B--2---:R-:W-:-:S02]  /*3e70*/  HADD2.F32 R12, -RZ, R12.H0_H0 ;  /* 0x2000000cff0c7230 */ /* 0x004fc40000004100 */
[----:B---3--:R-:W-:-:S03]  /*3e80*/  HADD2.F32 R20, -RZ, R13.H0_H0 ;  /* 0x2000000dff147230 */ /* 0x008fc60000004100 */
[C---:B0-----:R-:W-:Y:S01]  /*3e90*/  FFMA R13, R11.reuse, R12, R18 ;  /* 0x0000000c0b0d7223 */ /* 0x041fe20000000012 */
[----:B----4-:R-:W-:Y:S02]  /*3ea0*/  HADD2.F32 R22, -RZ, R19.H0_H0 ;  /* 0x20000013ff167230 */ /* 0x010fe40000004100 */
[C---:B-1----:R-:W-:Y:S02]  /*3eb0*/  FFMA R15, R11.reuse, R20, R15 ;  /* 0x000000140b0f7223 */ /* 0x042fe4000000000f */
[----:B------:R4:W-:Y:S01]  /*3ec0*/  STS [R14+-0x400], R13 ;  /* 0xfffc000d0e007388 */ /* 0x0009e20000000800 */
[----:B-----5:R-:W-:Y:S02]  /*3ed0*/  HADD2.F32 R24, -RZ, R24.H0_H0 ;  /* 0x20000018ff187230 */ /* 0x020fe40000004100 */
[C---:B------:R-:W-:Y:S01]  /*3ee0*/  FFMA R21, R11.reuse, R22, R21 ;  /* 0x000000160b157223 */ /* 0x040fe20000000015 */
[----:B------:R4:W-:Y:S02]  /*3ef0*/  STS [R14], R15 ;  /* 0x0000000f0e007388 */ /* 0x0009e40000000800 */
[----:B------:R-:W-:-:S02]  /*3f00*/  FFMA R25, R11, R24, R25 ;  /* 0x000000180b197223 */ /* 0x000fc40000000019 */
[----:B------:R4:W-:Y:S04]  /*3f10*/  STS [R14+0x400], R21 ;  /* 0x000400150e007388 */ /* 0x0009e80000000800 */
[----:B------:R4:W-:Y:S02]  /*3f20*/  STS [R14+0x800], R25 ;  /* 0x000800190e007388 */ /* 0x0009e40000000800 */
.L_x_72:
[----:B------:R-:W-:Y:S05]  /*3f30*/  BSYNC.RECONVERGENT B0 ;  /* 0x0000000000007941 */ /* 0x000fea0003800200 */
.L_x_71:
[----:B------:R-:W-:Y:S05]  /*3f40*/  BRA.U UP0, `(.L_x_80) ;  /* 0xfffffff100787547 */ /* 0x000fea000b83ffff */
[----:B------:R-:W-:Y:S01]  /*3f50*/  BAR.SYNC.DEFER_BLOCKING 0x0 ;  /* 0x0000000000007b1d */ /* 0x000fe20000010000 */
[----:B------:R-:W-:-:S05]  /*3f60*/  ISETP.GE.AND P0, PT, R17, R0, PT ;  /* 0x000000001100720c */ /* 0x000fca0003f06270 */
[----:B------:R-:W-:Y:S08]  /*3f70*/  BSSY.RECONVERGENT B0, `(.L_x_81) ;  /* 0x0000086000007945 */ /* 0x000ff00003800200 */
[----:B------:R-:W-:Y:S05]  /*3f80*/  @P0 BRA `(.L_x_82) ;  /* 0x0000000800100947 */ /* 0x000fea0003800000 */
[C---:B------:R-:W-:Y:S01]  /*3f90*/  LEA.HI R2, R7.reuse, 0x1, RZ, 0x18 ;  /* 0x0000000107027811 */ /* 0x040fe200078fc0ff */
[----:B------:R-:W-:Y:S01]  /*3fa0*/  IMAD R12, R0, UR8, RZ ;  /* 0x00000008000c7c24 */ /* 0x000fe2000f8e02ff */
[----:B------:R-:W-:Y:S01]  /*3fb0*/  BSSY.RECONVERGENT B1, `(.L_x_83) ;  /* 0x000001e000017945 */ /* 0x000fe20003800200 */
[----:B------:R-:W-:Y:S01]  /*3fc0*/  ISETP.GE.U32.AND P0, PT, R7, 0x300, PT ;  /* 0x000003000700780c */ /* 0x000fe20003f06070 */
[----:B------:R-:W-:Y:S01]  /*3fd0*/  IMAD.MOV.U32 R7, RZ, RZ, R17 ;  /* 0x000000ffff077224 */ /* 0x000fe200078e0011 */
[----:B------:R-:W-:Y:S02]  /*3fe0*/  LOP3.LUT R16, R2, 0x3, RZ, 0xc0, !PT ;  /* 0x0000000302107812 */ /* 0x000fe400078ec0ff */
[----:B----4-:R-:W-:Y:S02]  /*3ff0*/  SHF.R.S32.HI R14, RZ, 0x1f, R12 ;  /* 0x0000001fff0e7819 */ /* 0x010fe4000001140c */
[----:B------:R-:W-:-:S13]  /*4000*/  ISETP.NE.AND P1, PT, R16, RZ, PT ;  /* 0x000000ff1000720c */ /* 0x000fda0003f25270 */
[----:B------:R-:W-:Y:S05]  /*4010*/  @!P1 BRA `(.L_x_84) ;  /* 0x00000000005c9947 */ /* 0x000fea0003800000 */
[----:B------:R-:W4:Y:S01]  /*4020*/  S2R R3, SR_CgaCtaId ;  /* 0x0000000000037919 */ /* 0x000f220000008800 */
[----:B------:R-:W5:Y:S01]  /*4030*/  LDCU.64 UR4, c[0x0][0x398] ;  /* 0x00007300ff0477ac */ /* 0x000f620008000a00 */
[----:B------:R-:W-:Y:S01]  /*4040*/  MOV R2, 0x400 ;  /* 0x0000040000027802 */ /* 0x000fe20000000f00 */
[----:B------:R-:W-:Y:S01]  /*4050*/  IMAD R7, R16, 0x100, R17 ;  /* 0x0000010010077824 */ /* 0x000fe200078e0211 */
[----:B------:R-:W-:Y:S02]  /*4060*/  IADD3 R13, P1, PT, R12, R17, RZ ;  /* 0x000000110c0d7210 */ /* 0x000fe40007f3e0ff */
[----:B------:R-:W-:Y:S02]  /*4070*/  IADD3 R2, PT, PT, R2, 0x40, RZ ;  /* 0x0000004002027810 */ /* 0x000fe40007ffe0ff */
[----:B------:R-:W-:Y:S01]  /*4080*/  IADD3 R9, PT, PT, -R16, RZ, RZ ;  /* 0x000000ff10097210 */ /* 0x000fe20007ffe1ff */
[----:B--23--:R-:W-:Y:S01]  /*4090*/  IMAD.X R8, RZ, RZ, R14, P1 ;  /* 0x000000ffff087224 */ /* 0x00cfe200008e060e */
[----:B-----5:R-:W-:-:S04]  /*40a0*/  LEA R10, P1, R13, UR4, 0x2 ;  /* 0x000000040d0a7c11 */ /* 0x020fc8000f8210ff */
[----:B------:R-:W-:Y:S02]  /*40b0*/  LEA.HI.X R13, R13, UR5, R8, 0x2, P1 ;  /* 0x000000050d0d7c11 */ /* 0x000fe400088f1408 */
[----:B----4-:R-:W-:Y:S02]  /*40c0*/  LEA R3, R3, R2, 0x18 ;  /* 0x0000000203037211 */ /* 0x010fe400078ec0ff */
[----:B------:R-:W-:-:S04]  /*40d0*/  LEA R2, R17, R6, 0x2 ;  /* 0x0000000611027211 */ /* 0x000fc800078e10ff */
[----:B------:R-:W-:-:S07]  /*40e0*/  IADD3 R8, PT, PT, R2, 0x400, R3 ;  /* 0x0000040002087810 */ /* 0x000fce0007ffe003 */
.L_x_85:
[----:B0---4-:R0:W2:Y:S01]  /*40f0*/  LDS R11, [R8] ;  /* 0x00000000080b7984 */ /* 0x0110a20000000800 */
[----:B------:R-:W-:Y:S01]  /*4100*/  IMAD.MOV.U32 R2, RZ, RZ, R10 ;  /* 0x000000ffff027224 */ /* 0x000fe200078e000a */
[----:B------:R-:W-:Y:S01]  /*4110*/  MOV R3, R13 ;  /* 0x0000000d00037202 */ /* 0x000fe20000000f00 */
[----:B------:R-:W-:Y:S01]  /*4120*/  VIADD R9, R9, 0x1 ;  /* 0x0000000109097836 */ /* 0x000fe20000000000 */
[----:B------:R-:W-:-:S04]  /*4130*/  IADD3 R10, P2, PT, R10, 0x400, RZ ;  /* 0x000004000a0a7810 */ /* 0x000fc80007f5e0ff */
[----:B------:R-:W-:Y:S01]  /*4140*/  ISETP.NE.AND P1, PT, R9, RZ, PT ;  /* 0x000000ff0900720c */ /* 0x000fe20003f25270 */
[----:B------:R-:W-:Y:S01]  /*4150*/  IMAD.X R13, RZ, RZ, R13, P2 ;  /* 0x000000ffff0d7224 */ /* 0x000fe200010e060d */
[----:B0-----:R-:W-:Y:S01]  /*4160*/  IADD3 R8, PT, PT, R8, 0x400, RZ ;  /* 0x0000040008087810 */ /* 0x001fe20007ffe0ff */
[----:B--2---:R4:W-:Y:S10]  /*4170*/  STG.E desc[UR12][R2.64], R11 ;  /* 0x0000000b02007986 */ /* 0x0049f4000c10190c */
[----:B------:R-:W-:Y:S05]  /*4180*/  @P1 BRA `(.L_x_85) ;  /* 0xfffffffc00d81947 */ /* 0x000fea000383ffff */
.L_x_84:
[----:B------:R-:W-:Y:S05]  /*4190*/  BSYNC.RECONVERGENT B1 ;  /* 0x0000000000017941 */ /* 0x000fea0003800200 */
.L_x_83:
[----:B------:R-:W-:Y:S05]  /*41a0*/  @!P0 BRA `(.L_x_82) ;  /* 0x0000000400888947 */ /* 0x000fea0003800000 */
[----:B------:R-:W5:Y:S01]  /*41b0*/  S2R R10, SR_CgaCtaId ;  /* 0x00000000000a7919 */ /* 0x000f620000008800 */
[----:B------:R-:W1:Y:S01]  /*41c0*/  LDCU.64 UR4, c[0x0][0x398] ;  /* 0x00007300ff0477ac */ /* 0x000e620008000a00 */
[----:B0---4-:R-:W-:Y:S01]  /*41d0*/  IMAD.IADD R11, R0, 0x1, -R7 ;  /* 0x00000001000b7824 */ /* 0x011fe200078e0a07 */
[----:B------:R-:W-:Y:S01]  /*41e0*/  IADD3 R3, P0, PT, R12, R7, RZ ;  /* 0x000000070c037210 */ /* 0x000fe20007f1e0ff */
[----:B------:R-:W-:Y:S01]  /*41f0*/  IMAD R6, R7, 0x4, R6 ;  /* 0x0000000407067824 */ /* 0x000fe200078e0206 */
[----:B------:R-:W-:Y:S01]  /*4200*/  MOV R9, 0x400 ;  /* 0x0000040000097802 */ /* 0x000fe20000000f00 */
[----:B------:R-:W-:Y:S01]  /*4210*/  BSSY.RECONVERGENT B1, `(.L_x_86) ;  /* 0x0000036000017945 */ /* 0x000fe20003800200 */
[----:B------:R-:W-:Y:S02]  /*4220*/  ISETP.GT.AND P1, PT, R11, 0xc00, PT ;  /* 0x00000c000b00780c */ /* 0x000fe40003f24270 */
[----:B--23--:R-:W-:Y:S02]  /*4230*/  IADD3.X R8, PT, PT, RZ, R14, RZ, P0, !PT ;  /* 0x0000000eff087210 */ /* 0x00cfe400007fe4ff */
[----:B------:R-:W-:-:S02]  /*4240*/  IADD3 R9, PT, PT, R9, 0x40, RZ ;  /* 0x0000004009097810 */ /* 0x000fc40007ffe0ff */
[----:B-1----:R-:W-:-:S04]  /*4250*/  LEA R2, P0, R3, UR4, 0x2 ;  /* 0x0000000403027c11 */ /* 0x002fc8000f8010ff */
[----:B------:R-:W-:Y:S02]  /*4260*/  LEA.HI.X R3, R3, UR5, R8, 0x2, P0 ;  /* 0x0000000503037c11 */ /* 0x000fe400080f1408 */
[----:B------:R-:W-:-:S04]  /*4270*/  IADD3 R2, P0, PT, R2, 0x800, RZ ;  /* 0x0000080002027810 */ /* 0x000fc80007f1e0ff */
[----:B------:R-:W-:Y:S02]  /*4280*/  IADD3.X R3, PT, PT, RZ, R3, RZ, P0, !PT ;  /* 0x00000003ff037210 */ /* 0x000fe400007fe4ff */
[----:B------:R-:W-:Y:S02]  /*4290*/  PLOP3.LUT P0, PT, PT, PT, PT, 0x80, 0x8 ;  /* 0x000000000008781c */ /* 0x000fe40003f0f070 */
[----:B-----5:R-:W-:-:S04]  /*42a0*/  LEA R9, R10, R9, 0x18 ;  /* 0x000000090a097211 */ /* 0x020fc800078ec0ff */
[----:B------:R-:W-:Y:S01]  /*42b0*/  IADD3 R6, PT, PT, R6, 0x800, R9 ;  /* 0x0000080006067810 */ /* 0x000fe20007ffe009 */
[----:B------:R-:W-:Y:S06]  /*42c0*/  @!P1 BRA `(.L_x_87) ;  /* 0x0000000000a89947 */ /* 0x000fec0003800000 */
[----:B------:R-:W-:Y:S01]  /*42d0*/  PLOP3.LUT P0, PT, PT, PT, PT, 0x8, 0x80 ;  /* 0x000000000080781c */ /* 0x000fe20003f0e170 */
[----:B------:R-:W-:-:S12]  /*42e0*/  VIADD R22, R0, 0xfffff400 ;  /* 0xfffff40000167836 */ /* 0x000fd80000000000 */
.L_x_88:
[----:B------:R-:W0:Y:S01]  /*42f0*/  LDS R9, [R6+-0x400] ;  /* 0xfffc000006097984 */ /* 0x000e220000000800 */
[----:B------:R-:W-:-:S03]  /*4300*/  IADD3 R7, PT, PT, R7, 0x1000, RZ ;  /* 0x0000100007077810 */ /* 0x000fc60007ffe0ff */
[----:B------:R-:W1:Y:S01]  /*4310*/  LDS R11, [R6] ;  /* 0x00000000060b7984 */ /* 0x000e620000000800 */
[----:B------:R-:W-:-:S03]  /*4320*/  ISETP.GE.AND P1, PT, R7, R22, PT ;  /* 0x000000160700720c */ /* 0x000fc60003f26270 */
[----:B------:R-:W2:Y:S04]  /*4330*/  LDS R13, [R6+0x400] ;  /* 0x00040000060d7984 */ /* 0x000ea80000000800 */
[----:B------:R-:W3:Y:S04]  /*4340*/  LDS R15, [R6+0x800] ;  /* 0x00080000060f7984 */ /* 0x000ee80000000800 */
[----:B------:R-:W4:Y:S04]  /*4350*/  LDS R19, [R6+0xc00] ;  /* 0x000c000006137984 */ /* 0x000f280000000800 */
[----:B------:R-:W5:Y:S04]  /*4360*/  LDS R21, [R6+0x1000] ;  /* 0x0010000006157984 */ /* 0x000f680000000800 */
        /* <DEDUP_REMOVED lines=9> */
[----:B------:R2:W5:Y:S04]  /*4400*/  LDS R18, [R6+0x3800] ;  /* 0x0038000006127984 */ /* 0x0005680000000800 */
[----:B0-----:R0:W-:Y:S04]  /*4410*/  STG.E desc[UR12][R2.64+-0x800], R9 ;  /* 0xfff8000902007986 */ /* 0x0011e8000c10190c */
[----:B-1----:R-:W-:Y:S01]  /*4420*/  STG.E desc[UR12][R2.64+-0x400], R11 ;  /* 0xfffc000b02007986 */ /* 0x002fe2000c10190c */
[----:B--2---:R-:W-:-:S03]  /*4430*/  IADD3 R6, PT, PT, R6, 0x4000, RZ ;  /* 0x0000400006067810 */ /* 0x004fc60007ffe0ff */
[----:B------:R-:W-:Y:S01]  /*4440*/  STG.E desc[UR12][R2.64], R13 ;  /* 0x0000000d02007986 */ /* 0x000fe2000c10190c */
[----:B0-----:R-:W-:-:S03]  /*4450*/  IADD3 R9, P2, PT, R2, 0x4000, RZ ;  /* 0x0000400002097810 */ /* 0x001fc60007f5e0ff */
[----:B---3--:R-:W-:Y:S02]  /*4460*/  STG.E desc[UR12][R2.64+0x400], R15 ;  /* 0x0004000f02007986 */ /* 0x008fe4000c10190c */
[----:B------:R-:W-:Y:S02]  /*4470*/  IMAD.X R20, RZ, RZ, R3, P2 ;  /* 0x000000ffff147224 */ /* 0x000fe400010e0603 */
[----:B----4-:R-:W-:Y:S04]  /*4480*/  STG.E desc[UR12][R2.64+0x800], R19 ;  /* 0x0008001302007986 */ /* 0x010fe8000c10190c */
[----:B-----5:R-:W-:Y:S04]  /*4490*/  STG.E desc[UR12][R2.64+0xc00], R21 ;  /* 0x000c001502007986 */ /* 0x020fe8000c10190c */
[----:B------:R-:W-:Y:S04]  /*44a0*/  STG.E desc[UR12][R2.64+0x1000], R23 ;  /* 0x0010001702007986 */ /* 0x000fe8000c10190c */
        /* <DEDUP_REMOVED lines=8> */
[----:B------:R0:W-:Y:S02]  /*4530*/  STG.E desc[UR12][R2.64+0x3400], R18 ;  /* 0x0034001202007986 */ /* 0x0001e4000c10190c */
[----:B0-----:R-:W-:Y:S01]  /*4540*/  IMAD.MOV.U32 R2, RZ, RZ, R9 ;  /* 0x000000ffff027224 */ /* 0x001fe200078e0009 */
[----:B------:R-:W-:Y:S01]  /*4550*/  MOV R3, R20 ;  /* 0x0000001400037202 */ /* 0x000fe20000000f00 */
[----:B------:R-:W-:Y:S06]  /*4560*/  @!P1 BRA `(.L_x_88) ;  /* 0xfffffffc00609947 */ /* 0x000fec000383ffff */
.L_x_87:
[----:B------:R-:W-:Y:S05]  /*4570*/  BSYNC.RECONVERGENT B1 ;  /* 0x0000000000017941 */ /* 0x000fea0003800200 */
.L_x_86:
[----:B------:R-:W-:Y:S01]  /*4580*/  IMAD.IADD R8, R0, 0x1, -R7 ;  /* 0x0000000100087824 */ /* 0x000fe200078e0a07 */
[----:B------:R-:W-:Y:S04]  /*4590*/  BSSY.RECONVERGENT B1, `(.L_x_89) ;  /* 0x000001a000017945 */ /* 0x000fe80003800200 */
[----:B------:R-:W-:-:S13]  /*45a0*/  ISETP.GT.AND P1, PT, R8, 0x400, PT ;  /* 0x000004000800780c */ /* 0x000fda0003f24270 */
[----:B------:R-:W-:Y:S05]  /*45b0*/  @!P1 BRA `(.L_x_90) ;  /* 0x00000000005c9947 */ /* 0x000fea0003800000 */
[----:B------:R-:W0:Y:S01]  /*45c0*/  LDS R9, [R6+-0x400] ;  /* 0xfffc000006097984 */ /* 0x000e220000000800 */
[----:B------:R-:W-:Y:S01]  /*45d0*/  IADD3 R8, P1, PT, R2, 0x2000, RZ ;  /* 0x0000200002087810 */ /* 0x000fe20007f3e0ff */
[----:B------:R-:W-:Y:S01]  /*45e0*/  VIADD R7, R7, 0x800 ;  /* 0x0000080007077836 */ /* 0x000fe20000000000 */
[----:B------:R-:W-:Y:S01]  /*45f0*/  PLOP3.LUT P0, PT, PT, PT, PT, 0x8, 0x80 ;  /* 0x000000000080781c */ /* 0x000fe20003f0e170 */
[----:B------:R-:W1:Y:S01]  /*4600*/  LDS R11, [R6] ;  /* 0x00000000060b7984 */ /* 0x000e620000000800 */
[----:B------:R-:W-:-:S03]  /*4610*/  IADD3.X R27, PT, PT, RZ, R3, RZ, P1, !PT ;  /* 0x00000003ff1b7210 */ /* 0x000fc60000ffe4ff */
[----:B------:R-:W2:Y:S04]  /*4620*/  LDS R13, [R6+0x400] ;  /* 0x00040000060d7984 */ /* 0x000ea80000000800 */
[----:B------:R-:W3:Y:S04]  /*4630*/  LDS R15, [R6+0x800] ;  /* 0x00080000060f7984 */ /* 0x000ee80000000800 */
[----:B------:R-:W4:Y:S04]  /*4640*/  LDS R19, [R6+0xc00] ;  /* 0x000c000006137984 */ /* 0x000f280000000800 */
[----:B------:R-:W5:Y:S04]  /*4650*/  LDS R21, [R6+0x1000] ;  /* 0x0010000006157984 */ /* 0x000f680000000800 */
[----:B------:R-:W5:Y:S04]  /*4660*/  LDS R23, [R6+0x1400] ;  /* 0x0014000006177984 */ /* 0x000f680000000800 */
[----:B------:R0:W5:Y:S02]  /*4670*/  LDS R25, [R6+0x1800] ;  /* 0x0018000006197984 */ /* 0x0001640000000800 */
[----:B0-----:R-:W-:-:S02]  /*4680*/  IADD3 R6, PT, PT, R6, 0x2000, RZ ;  /* 0x0000200006067810 */ /* 0x001fc40007ffe0ff */
[----:B------:R-:W-:Y:S04]  /*4690*/  STG.E desc[UR12][R2.64+-0x800], R9 ;  /* 0xfff8000902007986 */ /* 0x000fe8000c10190c */
[----:B-1----:R-:W-:Y:S04]  /*46a0*/  STG.E desc[UR12][R2.64+-0x400], R11 ;  /* 0xfffc000b02007986 */ /* 0x002fe8000c10190c */
[----:B--2---:R-:W-:Y:S04]  /*46b0*/  STG.E desc[UR12][R2.64], R13 ;  /* 0x0000000d02007986 */ /* 0x004fe8000c10190c */
[----:B---3--:R-:W-:Y:S04]  /*46c0*/  STG.E desc[UR12][R2.64+0x400], R15 ;  /* 0x0004000f02007986 */ /* 0x008fe8000c10190c */
[----:B----4-:R-:W-:Y:S04]  /*46d0*/  STG.E desc[UR12][R2.64+0x800], R19 ;  /* 0x0008001302007986 */ /* 0x010fe8000c10190c */
[----:B-----5:R-:W-:Y:S04]  /*46e0*/  STG.E desc[UR12][R2.64+0xc00], R21 ;  /* 0x000c001502007986 */ /* 0x020fe8000c10190c */
[----:B------:R-:W-:Y:S04]  /*46f0*/  STG.E desc[UR12][R2.64+0x1000], R23 ;  /* 0x0010001702007986 */ /* 0x000fe8000c10190c */
[----:B------:R0:W-:Y:S02]  /*4700*/  STG.E desc[UR12][R2.64+0x1400], R25 ;  /* 0x0014001902007986 */ /* 0x0001e4000c10190c */
[----:B0-----:R-:W-:Y:S01]  /*4710*/  IMAD.MOV.U32 R2, RZ, RZ, R8 ;  /* 0x000000ffff027224 */ /* 0x001fe200078e0008 */
[----:B------:R-:W-:-:S07]  /*4720*/  MOV R3, R27 ;  /* 0x0000001b00037202 */ /* 0x000fce0000000f00 */
.L_x_90:
[----:B------:R-:W-:Y:S05]  /*4730*/  BSYNC.RECONVERGENT B1 ;  /* 0x0000000000017941 */ /* 0x000fea0003800200 */
.L_x_89:
[----:B------:R-:W-:-:S13]  /*4740*/  ISETP.LT.OR P0, PT, R7, R0, P0 ;  /* 0x000000000700720c */ /* 0x000fda0000701670 */
[----:B------:R-:W0:Y:S04]  /*4750*/  @P0 LDS R7, [R6+-0x400] ;  /* 0xfffc000006070984 */ /* 0x000e280000000800 */
[----:B------:R-:W1:Y:S04]  /*4760*/  @P0 LDS R9, [R6] ;  /* 0x0000000006090984 */ /* 0x000e680000000800 */
[----:B------:R-:W2:Y:S04]  /*4770*/  @P0 LDS R11, [R6+0x400] ;  /* 0x00040000060b0984 */ /* 0x000ea80000000800 */
[----:B------:R-:W3:Y:S04]  /*4780*/  @P0 LDS R13, [R6+0x800] ;  /* 0x00080000060d0984 */ /* 0x000ee80000000800 */
[----:B0-----:R0:W-:Y:S04]  /*4790*/  @P0 STG.E desc[UR12][R2.64+-0x800], R7 ;  /* 0xfff8000702000986 */ /* 0x0011e8000c10190c */
[----:B-1----:R0:W-:Y:S04]  /*47a0*/  @P0 STG.E desc[UR12][R2.64+-0x400], R9 ;  /* 0xfffc000902000986 */ /* 0x0021e8000c10190c */
[----:B--2---:R0:W-:Y:S04]  /*47b0*/  @P0 STG.E desc[UR12][R2.64], R11 ;  /* 0x0000000b02000986 */ /* 0x0041e8000c10190c */
[----:B---3--:R0:W-:Y:S02]  /*47c0*/  @P0 STG.E desc[UR12][R2.64+0x400], R13 ;  /* 0x0004000d02000986 */ /* 0x0081e4000c10190c */
.L_x_82:
[----:B------:R-:W-:Y:S05]  /*47d0*/  BSYNC.RECONVERGENT B0 ;  /* 0x0000000000007941 */ /* 0x000fea0003800200 */
.L_x_81:
[----:B------:R-:W-:-:S13]  /*47e0*/  ISETP.NE.AND P0, PT, R17, RZ, PT ;  /* 0x000000ff1100720c */ /* 0x000fda0003f05270 */
[----:B------:R-:W-:Y:S05]  /*47f0*/  @P0 EXIT ;  /* 0x000000000000094d */ /* 0x000fea0003800000 */
[----:B------:R-:W5:Y:S02]  /*4800*/  LDCU.128 UR4, c[0x0][0x3a0] ;  /* 0x00007400ff0477ac */ /* 0x000f640008000c00 */
[----:B-----5:R-:W-:Y:S02]  /*4810*/  UIMAD.WIDE UR4, UR8, 0x4, UR4 ;  /* 0x00000004080478a5 */ /* 0x020fe4000f8e0204 */
[----:B------:R-:W-:-:S04]  /*4820*/  UIMAD.WIDE UR6, UR8, 0x4, UR6 ;  /* 0x00000004080678a5 */ /* 0x000fc8000f8e0206 */
[----:B0---4-:R-:W-:Y:S01]  /*4830*/  IMAD.U32 R2, RZ, RZ, UR4 ;  /* 0x00000004ff027e24 */ /* 0x011fe2000f8e00ff */
[----:B------:R-:W-:Y:S01]  /*4840*/  MOV R3, UR5 ;  /* 0x0000000500037c02 */ /* 0x000fe20008000f00 */
[----:B------:R-:W-:Y:S01]  /*4850*/  IMAD.U32 R6, RZ, RZ, UR6 ;  /* 0x00000006ff067e24 */ /* 0x000fe2000f8e00ff */
[----:B------:R-:W-:-:S03]  /*4860*/  MOV R7, UR7 ;  /* 0x0000000700077c02 */ /* 0x000fc60008000f00 */
[----:B-1----:R-:W-:Y:S04]  /*4870*/  STG.E desc[UR12][R2.64], R4 ;  /* 0x0000000402007986 */ /* 0x002fe8000c10190c */
[----:B------:R-:W-:Y:S01]  /*4880*/  STG.E desc[UR12][R6.64], R5 ;  /* 0x0000000506007986 */ /* 0x000fe2000c10190c */
[----:B------:R-:W-:Y:S05]  /*4890*/  EXIT ;  /* 0x000000000000794d */ /* 0x000fea0003800000 */
.L_x_91:
        /* <DEDUP_REMOVED lines=14> */
.L_x_94:


//--------------------- .nv.shared._ZN8pygpukit3ops14flash_decoding32flash_decoding_phase2_f16_kernelEPKfS3_S3_P6__halfiii --------------------------
	.section	.nv.shared._ZN8pygpukit3ops14flash_decoding32flash_decoding_phase2_f16_kernelEPKfS3_S3_P6__halfiii,"aw",@nobits
	.sectionflags	@""
	.align	16
	.zero		1024


//--------------------- .nv.shared.reserved.0     --------------------------
	.section	.nv.shared.reserved.0,"aw",@nobits
	.weak		__nv_reservedSMEM_offset_0_alias
	.size		__nv_reservedSMEM_offset_0_alias, 0, 64
	.other		__nv_reservedSMEM_offset_0_alias,@"STO_CUDA_RESERVED_SHARED STV_DEFAULT"
__nv_reservedSMEM_offset_0_alias:
	.zero		0
	.zero		64


//--------------------- .nv.shared._ZN8pygpukit3ops14flash_decoding32flash_decoding_phase1_f16_kernelEPK6__halfS4_S4_PfS5_S5_iiiiif --------------------------
	.section	.nv.shared._ZN8pygpukit3ops14flash_decoding32flash_decoding_phase1_f16_kernelEPK6__halfS4_S4_PfS5_S5_iiiiif,"aw",@nobits
	.sectionflags	@""
	.align	16
.nv.shared._ZN8pygpukit3ops14flash_decoding32flash_decoding_phase1_f16_kernelEPK6__halfS4_S4_PfS5_S5_iiiiif:
	.zero		1088


//--------------------- .nv.constant0._ZN8pygpukit3ops14flash_decoding32flash_decoding_phase2_f16_kernelEPKfS3_S3_P6__halfiii --------------------------
	.section	.nv.constant0._ZN8pygpukit3ops14flash_decoding32flash_decoding_phase2_f16_kernelEPKfS3_S3_P6__halfiii,"a",@progbits
	.sectionflags	@""
	.align	4
.nv.constant0._ZN8pygpukit3ops14flash_decoding32flash_decoding_phase2_f16_kernelEPKfS3_S3_P6__halfiii:
	.zero		940


//--------------------- .nv.constant0._ZN8pygpukit3ops14flash_decoding32flash_decoding_phase1_f16_kernelEPK6__halfS4_S4_PfS5_S5_iiiiif --------------------------
	.section	.nv.constant0._ZN8pygpukit3ops14flash_decoding32flash_decoding_phase1_f16_kernelEPK6__halfS4_S4_PfS5_S5_iiiiif,"a",@progbits
	.sectionflags	@""
	.align	4
.nv.constant0._ZN8pygpukit3ops14flash_decoding32flash_decoding_phase1_f16_kernelEPK6__halfS4_S4_PfS5_S5_iiiiif:
	.zero		968


//--------------------- SYMBOLS --------------------------

	.type		.nv.reservedSmem.offset0,@object
	.size		.nv.reservedSmem.offset0,0x4
	.type		.nv.reservedSmem.cap,@object
	.size		.nv.reservedSmem.cap,0x4
